//
// Generated by NVIDIA NVVM Compiler
//
// Compiler Build ID: CL-36424714
// Cuda compilation tools, release 13.0, V13.0.88
// Based on NVVM 20.0.0
//

.version 9.0
.target sm_100
.address_size 64

	// .globl	_Z12lower_kernelIfEviiiPKT_S2_PS0_

.visible .entry _Z12lower_kernelIfEviiiPKT_S2_PS0_(
	.param .u32 _Z12lower_kernelIfEviiiPKT_S2_PS0__param_0,
	.param .u32 _Z12lower_kernelIfEviiiPKT_S2_PS0__param_1,
	.param .u32 _Z12lower_kernelIfEviiiPKT_S2_PS0__param_2,
	.param .u64 .ptr .align 1 _Z12lower_kernelIfEviiiPKT_S2_PS0__param_3,
	.param .u64 .ptr .align 1 _Z12lower_kernelIfEviiiPKT_S2_PS0__param_4,
	.param .u64 .ptr .align 1 _Z12lower_kernelIfEviiiPKT_S2_PS0__param_5
)
{
	.reg .pred 	%p<11>;
	.reg .b32 	%r<60>;
	.reg .b32 	%f<111>;
	.reg .b64 	%rd<25>;

	ld.param.u32 	%r34, [_Z12lower_kernelIfEviiiPKT_S2_PS0__param_0];
	ld.param.u32 	%r32, [_Z12lower_kernelIfEviiiPKT_S2_PS0__param_1];
	ld.param.u32 	%r33, [_Z12lower_kernelIfEviiiPKT_S2_PS0__param_2];
	ld.param.u64 	%rd4, [_Z12lower_kernelIfEviiiPKT_S2_PS0__param_3];
	ld.param.u64 	%rd5, [_Z12lower_kernelIfEviiiPKT_S2_PS0__param_4];
	ld.param.u64 	%rd3, [_Z12lower_kernelIfEviiiPKT_S2_PS0__param_5];
	cvta.to.global.u64 	%rd1, %rd5;
	cvta.to.global.u64 	%rd2, %rd4;
	mov.u32 	%r35, %ctaid.x;
	mov.u32 	%r36, %ntid.x;
	mov.u32 	%r37, %tid.x;
	mad.lo.s32 	%r1, %r35, %r36, %r37;
	mul.lo.s32 	%r38, %r32, %r34;
	setp.ge.s32 	%p1, %r1, %r38;
	@%p1 bra 	$L__BB0_15;
	mov.u32 	%r39, %ctaid.y;
	mov.u32 	%r40, %ntid.y;
	mov.u32 	%r41, %tid.y;
	mad.lo.s32 	%r2, %r39, %r40, %r41;
	setp.ge.s32 	%p2, %r2, %r33;
	@%p2 bra 	$L__BB0_15;
	rem.s32 	%r43, %r1, %r32;
	sub.s32 	%r44, %r1, %r43;
	mul.lo.s32 	%r3, %r44, %r33;
	mul.lo.s32 	%r4, %r1, %r33;
	mad.lo.s32 	%r5, %r43, %r33, %r2;
	add.s32 	%r6, %r2, 1;
	and.b32  	%r7, %r6, 15;
	setp.lt.u32 	%p3, %r2, 15;
	mov.f32 	%f110, 0f00000000;
	mov.b32 	%r55, 0;
	@%p3 bra 	$L__BB0_5;
	and.b32  	%r55, %r6, 536870896;
	and.b32  	%r45, %r6, -16;
	neg.s32 	%r53, %r45;
	mov.f32 	%f110, 0f00000000;
	mov.u32 	%r51, %r4;
	mov.u32 	%r52, %r5;
$L__BB0_4:
	.pragma "nounroll";
	mul.wide.s32 	%rd6, %r52, 4;
	add.s64 	%rd7, %rd2, %rd6;
	ld.global.f32 	%f17, [%rd7];
	mul.wide.s32 	%rd8, %r51, 4;
	add.s64 	%rd9, %rd1, %rd8;
	ld.global.f32 	%f18, [%rd9];
	fma.rn.f32 	%f19, %f17, %f18, %f110;
	ld.global.f32 	%f20, [%rd7+-4];
	ld.global.f32 	%f21, [%rd9+4];
	fma.rn.f32 	%f22, %f20, %f21, %f19;
	ld.global.f32 	%f23, [%rd7+-8];
	ld.global.f32 	%f24, [%rd9+8];
	fma.rn.f32 	%f25, %f23, %f24, %f22;
	ld.global.f32 	%f26, [%rd7+-12];
	ld.global.f32 	%f27, [%rd9+12];
	fma.rn.f32 	%f28, %f26, %f27, %f25;
	ld.global.f32 	%f29, [%rd7+-16];
	ld.global.f32 	%f30, [%rd9+16];
	fma.rn.f32 	%f31, %f29, %f30, %f28;
	ld.global.f32 	%f32, [%rd7+-20];
	ld.global.f32 	%f33, [%rd9+20];
	fma.rn.f32 	%f34, %f32, %f33, %f31;
	ld.global.f32 	%f35, [%rd7+-24];
	ld.global.f32 	%f36, [%rd9+24];
	fma.rn.f32 	%f37, %f35, %f36, %f34;
	ld.global.f32 	%f38, [%rd7+-28];
	ld.global.f32 	%f39, [%rd9+28];
	fma.rn.f32 	%f40, %f38, %f39, %f37;
	ld.global.f32 	%f41, [%rd7+-32];
	ld.global.f32 	%f42, [%rd9+32];
	fma.rn.f32 	%f43, %f41, %f42, %f40;
	ld.global.f32 	%f44, [%rd7+-36];
	ld.global.f32 	%f45, [%rd9+36];
	fma.rn.f32 	%f46, %f44, %f45, %f43;
	ld.global.f32 	%f47, [%rd7+-40];
	ld.global.f32 	%f48, [%rd9+40];
	fma.rn.f32 	%f49, %f47, %f48, %f46;
	ld.global.f32 	%f50, [%rd7+-44];
	ld.global.f32 	%f51, [%rd9+44];
	fma.rn.f32 	%f52, %f50, %f51, %f49;
	ld.global.f32 	%f53, [%rd7+-48];
	ld.global.f32 	%f54, [%rd9+48];
	fma.rn.f32 	%f55, %f53, %f54, %f52;
	ld.global.f32 	%f56, [%rd7+-52];
	ld.global.f32 	%f57, [%rd9+52];
	fma.rn.f32 	%f58, %f56, %f57, %f55;
	ld.global.f32 	%f59, [%rd7+-56];
	ld.global.f32 	%f60, [%rd9+56];
	fma.rn.f32 	%f61, %f59, %f60, %f58;
	ld.global.f32 	%f62, [%rd7+-60];
	ld.global.f32 	%f63, [%rd9+60];
	fma.rn.f32 	%f110, %f62, %f63, %f61;
	add.s32 	%r53, %r53, 16;
	add.s32 	%r52, %r52, -16;
	add.s32 	%r51, %r51, 16;
	setp.ne.s32 	%p4, %r53, 0;
	@%p4 bra 	$L__BB0_4;
$L__BB0_5:
	setp.eq.s32 	%p5, %r7, 0;
	@%p5 bra 	$L__BB0_14;
	and.b32  	%r17, %r6, 7;
	setp.lt.u32 	%p6, %r7, 8;
	@%p6 bra 	$L__BB0_8;
	sub.s32 	%r46, %r5, %r55;
	mul.wide.s32 	%rd10, %r46, 4;
	add.s64 	%rd11, %rd2, %rd10;
	ld.global.f32 	%f65, [%rd11];
	add.s32 	%r47, %r55, %r4;
	mul.wide.s32 	%rd12, %r47, 4;
	add.s64 	%rd13, %rd1, %rd12;
	ld.global.f32 	%f66, [%rd13];
	fma.rn.f32 	%f67, %f65, %f66, %f110;
	ld.global.f32 	%f68, [%rd11+-4];
	ld.global.f32 	%f69, [%rd13+4];
	fma.rn.f32 	%f70, %f68, %f69, %f67;
	ld.global.f32 	%f71, [%rd11+-8];
	ld.global.f32 	%f72, [%rd13+8];
	fma.rn.f32 	%f73, %f71, %f72, %f70;
	ld.global.f32 	%f74, [%rd11+-12];
	ld.global.f32 	%f75, [%rd13+12];
	fma.rn.f32 	%f76, %f74, %f75, %f73;
	ld.global.f32 	%f77, [%rd11+-16];
	ld.global.f32 	%f78, [%rd13+16];
	fma.rn.f32 	%f79, %f77, %f78, %f76;
	ld.global.f32 	%f80, [%rd11+-20];
	ld.global.f32 	%f81, [%rd13+20];
	fma.rn.f32 	%f82, %f80, %f81, %f79;
	ld.global.f32 	%f83, [%rd11+-24];
	ld.global.f32 	%f84, [%rd13+24];
	fma.rn.f32 	%f85, %f83, %f84, %f82;
	ld.global.f32 	%f86, [%rd11+-28];
	ld.global.f32 	%f87, [%rd13+28];
	fma.rn.f32 	%f110, %f86, %f87, %f85;
	add.s32 	%r55, %r55, 8;
$L__BB0_8:
	setp.eq.s32 	%p7, %r17, 0;
	@%p7 bra 	$L__BB0_14;
	and.b32  	%r20, %r6, 3;
	setp.lt.u32 	%p8, %r17, 4;
	@%p8 bra 	$L__BB0_11;
	sub.s32 	%r48, %r5, %r55;
	mul.wide.s32 	%rd14, %r48, 4;
	add.s64 	%rd15, %rd2, %rd14;
	ld.global.f32 	%f89, [%rd15];
	add.s32 	%r49, %r55, %r4;
	mul.wide.s32 	%rd16, %r49, 4;
	add.s64 	%rd17, %rd1, %rd16;
	ld.global.f32 	%f90, [%rd17];
	fma.rn.f32 	%f91, %f89, %f90, %f110;
	ld.global.f32 	%f92, [%rd15+-4];
	ld.global.f32 	%f93, [%rd17+4];
	fma.rn.f32 	%f94, %f92, %f93, %f91;
	ld.global.f32 	%f95, [%rd15+-8];
	ld.global.f32 	%f96, [%rd17+8];
	fma.rn.f32 	%f97, %f95, %f96, %f94;
	ld.global.f32 	%f98, [%rd15+-12];
	ld.global.f32 	%f99, [%rd17+12];
	fma.rn.f32 	%f110, %f98, %f99, %f97;
	add.s32 	%r55, %r55, 4;
$L__BB0_11:
	setp.eq.s32 	%p9, %r20, 0;
	@%p9 bra 	$L__BB0_14;
	add.s32 	%r59, %r55, %r4;
	sub.s32 	%r58, %r5, %r55;
	neg.s32 	%r57, %r20;
$L__BB0_13:
	.pragma "nounroll";
	mul.wide.s32 	%rd18, %r59, 4;
	add.s64 	%rd19, %rd1, %rd18;
	mul.wide.s32 	%rd20, %r58, 4;
	add.s64 	%rd21, %rd2, %rd20;
	ld.global.f32 	%f100, [%rd21];
	ld.global.f32 	%f101, [%rd19];
	fma.rn.f32 	%f110, %f100, %f101, %f110;
	add.s32 	%r59, %r59, 1;
	add.s32 	%r58, %r58, -1;
	add.s32 	%r57, %r57, 1;
	setp.ne.s32 	%p10, %r57, 0;
	@%p10 bra 	$L__BB0_13;
$L__BB0_14:
	add.s32 	%r50, %r5, %r3;
	cvta.to.global.u64 	%rd22, %rd3;
	mul.wide.s32 	%rd23, %r50, 4;
	add.s64 	%rd24, %rd22, %rd23;
	st.global.f32 	[%rd24], %f110;
$L__BB0_15:
	ret;

}
	// .globl	_Z15backward_kernelIfEviiiPKT_S2_S2_PS0_S3_
.visible .entry _Z15backward_kernelIfEviiiPKT_S2_S2_PS0_S3_(
	.param .u32 _Z15backward_kernelIfEviiiPKT_S2_S2_PS0_S3__param_0,
	.param .u32 _Z15backward_kernelIfEviiiPKT_S2_S2_PS0_S3__param_1,
	.param .u32 _Z15backward_kernelIfEviiiPKT_S2_S2_PS0_S3__param_2,
	.param .u64 .ptr .align 1 _Z15backward_kernelIfEviiiPKT_S2_S2_PS0_S3__param_3,
	.param .u64 .ptr .align 1 _Z15backward_kernelIfEviiiPKT_S2_S2_PS0_S3__param_4,
	.param .u64 .ptr .align 1 _Z15backward_kernelIfEviiiPKT_S2_S2_PS0_S3__param_5,
	.param .u64 .ptr .align 1 _Z15backward_kernelIfEviiiPKT_S2_S2_PS0_S3__param_6,
	.param .u64 .ptr .align 1 _Z15backward_kernelIfEviiiPKT_S2_S2_PS0_S3__param_7
)
{
	.reg .pred 	%p<12>;
	.reg .b32 	%r<58>;
	.reg .b32 	%f<114>;
	.reg .b64 	%rd<38>;

	ld.param.u32 	%r27, [_Z15backward_kernelIfEviiiPKT_S2_S2_PS0_S3__param_0];
	ld.param.u32 	%r25, [_Z15backward_kernelIfEviiiPKT_S2_S2_PS0_S3__param_1];
	ld.param.u32 	%r26, [_Z15backward_kernelIfEviiiPKT_S2_S2_PS0_S3__param_2];
	ld.param.u64 	%rd6, [_Z15backward_kernelIfEviiiPKT_S2_S2_PS0_S3__param_3];
	ld.param.u64 	%rd7, [_Z15backward_kernelIfEviiiPKT_S2_S2_PS0_S3__param_4];
	ld.param.u64 	%rd8, [_Z15backward_kernelIfEviiiPKT_S2_S2_PS0_S3__param_5];
	ld.param.u64 	%rd4, [_Z15backward_kernelIfEviiiPKT_S2_S2_PS0_S3__param_6];
	ld.param.u64 	%rd5, [_Z15backward_kernelIfEviiiPKT_S2_S2_PS0_S3__param_7];
	cvta.to.global.u64 	%rd1, %rd7;
	cvta.to.global.u64 	%rd2, %rd8;
	cvta.to.global.u64 	%rd3, %rd6;
	mov.u32 	%r28, %ctaid.x;
	mov.u32 	%r29, %ntid.x;
	mov.u32 	%r30, %tid.x;
	mad.lo.s32 	%r1, %r28, %r29, %r30;
	mul.lo.s32 	%r31, %r25, %r27;
	setp.ge.s32 	%p1, %r1, %r31;
	@%p1 bra 	$L__BB1_15;
	mov.u32 	%r32, %ctaid.y;
	mov.u32 	%r33, %ntid.y;
	mov.u32 	%r34, %tid.y;
	mad.lo.s32 	%r2, %r32, %r33, %r34;
	setp.ge.s32 	%p2, %r2, %r26;
	@%p2 bra 	$L__BB1_15;
	rem.s32 	%r35, %r1, %r25;
	mul.lo.s32 	%r3, %r35, %r26;
	sub.s32 	%r36, %r1, %r35;
	mul.lo.s32 	%r4, %r36, %r26;
	mul.lo.s32 	%r5, %r1, %r26;
	sub.s32 	%r6, %r26, %r2;
	setp.lt.s32 	%p3, %r6, 1;
	mov.f32 	%f112, 0f00000000;
	mov.f32 	%f113, %f112;
	@%p3 bra 	$L__BB1_14;
	add.s32 	%r7, %r5, %r2;
	sub.s32 	%r38, %r2, %r26;
	setp.gt.u32 	%p4, %r38, -8;
	mov.f32 	%f113, 0f00000000;
	mov.b32 	%r56, 0;
	mov.f32 	%f112, %f113;
	@%p4 bra 	$L__BB1_6;
	and.b32  	%r39, %r6, 2147483640;
	neg.s32 	%r54, %r39;
	mov.f32 	%f113, 0f00000000;
	mov.u32 	%r51, %r7;
	mov.u32 	%r52, %r5;
	mov.u32 	%r53, %r3;
$L__BB1_5:
	.pragma "nounroll";
	and.b32  	%r56, %r6, 2147483640;
	mul.wide.s32 	%rd9, %r53, 4;
	add.s64 	%rd10, %rd3, %rd9;
	mul.wide.s32 	%rd11, %r52, 4;
	add.s64 	%rd12, %rd1, %rd11;
	mul.wide.s32 	%rd13, %r51, 4;
	add.s64 	%rd14, %rd2, %rd13;
	ld.global.f32 	%f29, [%rd10];
	ld.global.f32 	%f30, [%rd14];
	fma.rn.f32 	%f31, %f29, %f30, %f112;
	ld.global.f32 	%f32, [%rd12];
	fma.rn.f32 	%f33, %f32, %f30, %f113;
	ld.global.f32 	%f34, [%rd10+4];
	ld.global.f32 	%f35, [%rd14+4];
	fma.rn.f32 	%f36, %f34, %f35, %f31;
	ld.global.f32 	%f37, [%rd12+4];
	fma.rn.f32 	%f38, %f37, %f35, %f33;
	ld.global.f32 	%f39, [%rd10+8];
	ld.global.f32 	%f40, [%rd14+8];
	fma.rn.f32 	%f41, %f39, %f40, %f36;
	ld.global.f32 	%f42, [%rd12+8];
	fma.rn.f32 	%f43, %f42, %f40, %f38;
	ld.global.f32 	%f44, [%rd10+12];
	ld.global.f32 	%f45, [%rd14+12];
	fma.rn.f32 	%f46, %f44, %f45, %f41;
	ld.global.f32 	%f47, [%rd12+12];
	fma.rn.f32 	%f48, %f47, %f45, %f43;
	ld.global.f32 	%f49, [%rd10+16];
	ld.global.f32 	%f50, [%rd14+16];
	fma.rn.f32 	%f51, %f49, %f50, %f46;
	ld.global.f32 	%f52, [%rd12+16];
	fma.rn.f32 	%f53, %f52, %f50, %f48;
	ld.global.f32 	%f54, [%rd10+20];
	ld.global.f32 	%f55, [%rd14+20];
	fma.rn.f32 	%f56, %f54, %f55, %f51;
	ld.global.f32 	%f57, [%rd12+20];
	fma.rn.f32 	%f58, %f57, %f55, %f53;
	ld.global.f32 	%f59, [%rd10+24];
	ld.global.f32 	%f60, [%rd14+24];
	fma.rn.f32 	%f61, %f59, %f60, %f56;
	ld.global.f32 	%f62, [%rd12+24];
	fma.rn.f32 	%f63, %f62, %f60, %f58;
	ld.global.f32 	%f64, [%rd10+28];
	ld.global.f32 	%f65, [%rd14+28];
	fma.rn.f32 	%f112, %f64, %f65, %f61;
	ld.global.f32 	%f66, [%rd12+28];
	fma.rn.f32 	%f113, %f66, %f65, %f63;
	add.s32 	%r54, %r54, 8;
	add.s32 	%r53, %r53, 8;
	add.s32 	%r52, %r52, 8;
	add.s32 	%r51, %r51, 8;
	setp.ne.s32 	%p5, %r54, 0;
	@%p5 bra 	$L__BB1_5;
$L__BB1_6:
	and.b32  	%r19, %r6, 7;
	setp.eq.s32 	%p6, %r19, 0;
	@%p6 bra 	$L__BB1_14;
	and.b32  	%r20, %r6, 3;
	setp.lt.u32 	%p7, %r19, 4;
	@%p7 bra 	$L__BB1_9;
	add.s32 	%r40, %r56, %r3;
	mul.wide.s32 	%rd15, %r40, 4;
	add.s64 	%rd16, %rd3, %rd15;
	ld.global.f32 	%f68, [%rd16];
	add.s32 	%r41, %r7, %r56;
	mul.wide.s32 	%rd17, %r41, 4;
	add.s64 	%rd18, %rd2, %rd17;
	ld.global.f32 	%f69, [%rd18];
	fma.rn.f32 	%f70, %f68, %f69, %f112;
	add.s32 	%r42, %r40, %r4;
	mul.wide.s32 	%rd19, %r42, 4;
	add.s64 	%rd20, %rd1, %rd19;
	ld.global.f32 	%f71, [%rd20];
	fma.rn.f32 	%f72, %f71, %f69, %f113;
	ld.global.f32 	%f73, [%rd16+4];
	ld.global.f32 	%f74, [%rd18+4];
	fma.rn.f32 	%f75, %f73, %f74, %f70;
	ld.global.f32 	%f76, [%rd20+4];
	fma.rn.f32 	%f77, %f76, %f74, %f72;
	ld.global.f32 	%f78, [%rd16+8];
	ld.global.f32 	%f79, [%rd18+8];
	fma.rn.f32 	%f80, %f78, %f79, %f75;
	ld.global.f32 	%f81, [%rd20+8];
	fma.rn.f32 	%f82, %f81, %f79, %f77;
	ld.global.f32 	%f83, [%rd16+12];
	ld.global.f32 	%f84, [%rd18+12];
	fma.rn.f32 	%f112, %f83, %f84, %f80;
	ld.global.f32 	%f85, [%rd20+12];
	fma.rn.f32 	%f113, %f85, %f84, %f82;
	add.s32 	%r56, %r56, 4;
$L__BB1_9:
	setp.eq.s32 	%p8, %r20, 0;
	@%p8 bra 	$L__BB1_14;
	setp.eq.s32 	%p9, %r20, 1;
	@%p9 bra 	$L__BB1_12;
	add.s32 	%r43, %r56, %r3;
	mul.wide.s32 	%rd21, %r43, 4;
	add.s64 	%rd22, %rd3, %rd21;
	ld.global.f32 	%f87, [%rd22];
	add.s32 	%r44, %r7, %r56;
	mul.wide.s32 	%rd23, %r44, 4;
	add.s64 	%rd24, %rd2, %rd23;
	ld.global.f32 	%f88, [%rd24];
	fma.rn.f32 	%f89, %f87, %f88, %f112;
	add.s32 	%r45, %r43, %r4;
	mul.wide.s32 	%rd25, %r45, 4;
	add.s64 	%rd26, %rd1, %rd25;
	ld.global.f32 	%f90, [%rd26];
	fma.rn.f32 	%f91, %f90, %f88, %f113;
	ld.global.f32 	%f92, [%rd22+4];
	ld.global.f32 	%f93, [%rd24+4];
	fma.rn.f32 	%f112, %f92, %f93, %f89;
	ld.global.f32 	%f94, [%rd26+4];
	fma.rn.f32 	%f113, %f94, %f93, %f91;
	add.s32 	%r56, %r56, 2;
$L__BB1_12:
	and.b32  	%r46, %r6, 1;
	setp.eq.b32 	%p10, %r46, 1;
	not.pred 	%p11, %p10;
	@%p11 bra 	$L__BB1_14;
	add.s32 	%r47, %r56, %r3;
	mul.wide.s32 	%rd27, %r47, 4;
	add.s64 	%rd28, %rd3, %rd27;
	ld.global.f32 	%f95, [%rd28];
	add.s32 	%r48, %r7, %r56;
	mul.wide.s32 	%rd29, %r48, 4;
	add.s64 	%rd30, %rd2, %rd29;
	ld.global.f32 	%f96, [%rd30];
	fma.rn.f32 	%f112, %f95, %f96, %f112;
	add.s32 	%r49, %r47, %r4;
	mul.wide.s32 	%rd31, %r49, 4;
	add.s64 	%rd32, %rd1, %rd31;
	ld.global.f32 	%f97, [%rd32];
	fma.rn.f32 	%f113, %f97, %f96, %f113;
$L__BB1_14:
	add.s32 	%r50, %r5, %r2;
	cvta.to.global.u64 	%rd33, %rd5;
	mul.wide.s32 	%rd34, %r50, 4;
	add.s64 	%rd35, %rd33, %rd34;
	st.global.f32 	[%rd35], %f112;
	cvta.to.global.u64 	%rd36, %rd4;
	add.s64 	%rd37, %rd36, %rd34;
	st.global.f32 	[%rd37], %f113;
$L__BB1_15:
	ret;

}


// ===== COMPILED SASS (sm_100) =====

	.target	sm_100

	.elftype	@"ET_EXEC"


//--------------------- .note.nv.tkinfo           --------------------------
	.section	.note.nv.tkinfo,"",@"SHT_NOTE"
	.sectionflags	@"SHF_NOTE_NV_TKINFO"
	.tkinfo
        /*0018*/ 	.word	0x00000002
        /*0030*/ 	.string	""
        /*0030*/ 	.string	"ptxas"
        /*0030*/ 	.string	"Cuda compilation tools, release 13.0, V13.0.88"
        /*0030*/ 	.string	"Build cuda_13.0.r13.0/compiler.36424714_0"
        /*0030*/ 	.string	"-arch sm_100 -m 64 "



//--------------------- .note.nv.cuinfo           --------------------------
	.section	.note.nv.cuinfo,"",@"SHT_NOTE"
	.sectionflags	@"SHF_NOTE_NV_CUINFO"
        /*0018*/ 	.short	0x0002
        /*001a*/ 	.short	0x0064
        /*001c*/ 	.short	0x0082
	.zero		2


//--------------------- .nv.info                  --------------------------
	.section	.nv.info,"",@"SHT_CUDA_INFO"
	.align	4


	//----- nvinfo : EIATTR_REGCOUNT
	.align		4
        /*0000*/ 	.byte	0x04, 0x2f
        /*0002*/ 	.short	(.L_1 - .L_0)
	.align		4
.L_0:
        /*0004*/ 	.word	index@(_Z12lower_kernelIfEviiiPKT_S2_PS0_)
        /*0008*/ 	.word	0x00000020


	//----- nvinfo : EIATTR_FRAME_SIZE
	.align		4
.L_1:
        /*000c*/ 	.byte	0x04, 0x11
        /*000e*/ 	.short	(.L_3 - .L_2)
	.align		4
.L_2:
        /*0010*/ 	.word	index@(_Z12lower_kernelIfEviiiPKT_S2_PS0_)
        /*0014*/ 	.word	0x00000000


	//----- nvinfo : EIATTR_REGCOUNT
	.align		4
.L_3:
        /*0018*/ 	.byte	0x04, 0x2f
        /*001a*/ 	.short	(.L_5 - .L_4)
	.align		4
.L_4:
        /*001c*/ 	.word	index@(_Z15backward_kernelIfEviiiPKT_S2_S2_PS0_S3_)
        /*0020*/ 	.word	0x00000020


	//----- nvinfo : EIATTR_FRAME_SIZE
	.align		4
.L_5:
        /*0024*/ 	.byte	0x04, 0x11
        /*0026*/ 	.short	(.L_7 - .L_6)
	.align		4
.L_6:
        /*0028*/ 	.word	index@(_Z15backward_kernelIfEviiiPKT_S2_S2_PS0_S3_)
        /*002c*/ 	.word	0x00000000


	//----- nvinfo : EIATTR_MIN_STACK_SIZE
	.align		4
.L_7:
        /*0030*/ 	.byte	0x04, 0x12
        /*0032*/ 	.short	(.L_9 - .L_8)
	.align		4
.L_8:
        /*0034*/ 	.word	index@(_Z15backward_kernelIfEviiiPKT_S2_S2_PS0_S3_)
        /*0038*/ 	.word	0x00000000


	//----- nvinfo : EIATTR_MIN_STACK_SIZE
	.align		4
.L_9:
        /*003c*/ 	.byte	0x04, 0x12
        /*003e*/ 	.short	(.L_11 - .L_10)
	.align		4
.L_10:
        /*0040*/ 	.word	index@(_Z12lower_kernelIfEviiiPKT_S2_PS0_)
        /*0044*/ 	.word	0x00000000
.L_11:


//--------------------- .nv.compat                --------------------------
	.section	.nv.compat,"",@"SHT_CUDA_COMPAT_INFO"
	.align	4
        /*0000*/ 	.byte	0x02, 0x09, 0x00, 0x00, 0x02, 0x02, 0x01, 0x00, 0x02, 0x05, 0x05, 0x00, 0x03, 0x07, 0x01, 0x01
        /*0010*/ 	.byte	0x02, 0x03, 0x00, 0x00, 0x02, 0x06, 0x01, 0x00, 0x04, 0x0b, 0x08, 0x00, 0x09, 0x00, 0x00, 0x00
        /*0020*/ 	.byte	0x00, 0x00, 0x00, 0x00


//--------------------- .nv.info._Z15backward_kernelIfEviiiPKT_S2_S2_PS0_S3_ --------------------------
	.section	.nv.info._Z15backward_kernelIfEviiiPKT_S2_S2_PS0_S3_,"",@"SHT_CUDA_INFO"
	.sectionflags	@""
	.align	4


	//----- nvinfo : EIATTR_CUDA_API_VERSION
	.align		4
        /*0000*/ 	.byte	0x04, 0x37
        /*0002*/ 	.short	(.L_13 - .L_12)
.L_12:
        /*0004*/ 	.word	0x00000082


	//----- nvinfo : EIATTR_KPARAM_INFO
	.align		4
.L_13:
        /*0008*/ 	.byte	0x04, 0x17
        /*000a*/ 	.short	(.L_15 - .L_14)
.L_14:
        /*000c*/ 	.word	0x00000000
        /*0010*/ 	.short	0x0007
        /*0012*/ 	.short	0x0030
        /*0014*/ 	.byte	0x00, 0xf5, 0x21, 0x00


	//----- nvinfo : EIATTR_KPARAM_INFO
	.align		4
.L_15:
        /*0018*/ 	.byte	0x04, 0x17
        /*001a*/ 	.short	(.L_17 - .L_16)
.L_16:
        /*001c*/ 	.word	0x00000000
        /*0020*/ 	.short	0x0006
        /*0022*/ 	.short	0x0028
        /*0024*/ 	.byte	0x00, 0xf5, 0x21, 0x00


	//----- nvinfo : EIATTR_KPARAM_INFO
	.align		4
.L_17:
        /*0028*/ 	.byte	0x04, 0x17
        /*002a*/ 	.short	(.L_19 - .L_18)
.L_18:
        /*002c*/ 	.word	0x00000000
        /*0030*/ 	.short	0x0005
        /*0032*/ 	.short	0x0020
        /*0034*/ 	.byte	0x00, 0xf5, 0x21, 0x00


	//----- nvinfo : EIATTR_KPARAM_INFO
	.align		4
.L_19:
        /*0038*/ 	.byte	0x04, 0x17
        /*003a*/ 	.short	(.L_21 - .L_20)
.L_20:
        /*003c*/ 	.word	0x00000000
        /*0040*/ 	.short	0x0004
        /*0042*/ 	.short	0x0018
        /*0044*/ 	.byte	0x00, 0xf5, 0x21, 0x00


	//----- nvinfo : EIATTR_KPARAM_INFO
	.align		4
.L_21:
        /*0048*/ 	.byte	0x04, 0x17
        /*004a*/ 	.short	(.L_23 - .L_22)
.L_22:
        /*004c*/ 	.word	0x00000000
        /*0050*/ 	.short	0x0003
        /*0052*/ 	.short	0x0010
        /*0054*/ 	.byte	0x00, 0xf5, 0x21, 0x00


	//----- nvinfo : EIATTR_KPARAM_INFO
	.align		4
.L_23:
        /*0058*/ 	.byte	0x04, 0x17
        /*005a*/ 	.short	(.L_25 - .L_24)
.L_24:
        /*005c*/ 	.word	0x00000000
        /*0060*/ 	.short	0x0002
        /*0062*/ 	.short	0x0008
        /*0064*/ 	.byte	0x00, 0xf0, 0x11, 0x00


	//----- nvinfo : EIATTR_KPARAM_INFO
	.align		4
.L_25:
        /*0068*/ 	.byte	0x04, 0x17
        /*006a*/ 	.short	(.L_27 - .L_26)
.L_26:
        /*006c*/ 	.word	0x00000000
        /*0070*/ 	.short	0x0001
        /*0072*/ 	.short	0x0004
        /*0074*/ 	.byte	0x00, 0xf0, 0x11, 0x00


	//----- nvinfo : EIATTR_KPARAM_INFO
	.align		4
.L_27:
        /*0078*/ 	.byte	0x04, 0x17
        /*007a*/ 	.short	(.L_29 - .L_28)
.L_28:
        /*007c*/ 	.word	0x00000000
        /*0080*/ 	.short	0x0000
        /*0082*/ 	.short	0x0000
        /*0084*/ 	.byte	0x00, 0xf0, 0x11, 0x00


	//----- nvinfo : EIATTR_SPARSE_MMA_MASK
	.align		4
.L_29:
        /*0088*/ 	.byte	0x03, 0x50
        /*008a*/ 	.short	0x0000


	//----- nvinfo : EIATTR_MAXREG_COUNT
	.align		4
        /*008c*/ 	.byte	0x03, 0x1b
        /*008e*/ 	.short	0x00ff


	//----- nvinfo : EIATTR_MERCURY_ISA_VERSION
	.align		4
        /*0090*/ 	.byte	0x03, 0x5f
        /*0092*/ 	.short	0x0101


	//----- nvinfo : EIATTR_VRC_CTA_INIT_COUNT
	.align		4
        /*0094*/ 	.byte	0x02, 0x4a
	.zero		1
	.zero		1


	//----- nvinfo : EIATTR_EXIT_INSTR_OFFSETS
	.align		4
        /*0098*/ 	.byte	0x04, 0x1c
        /*009a*/ 	.short	(.L_31 - .L_30)


	//   ....[0]....
.L_30:
        /*009c*/ 	.word	0x00000080


	//   ....[1]....
        /*00a0*/ 	.word	0x000000f0


	//   ....[2]....
        /*00a4*/ 	.word	0x00000c80


	//----- nvinfo : EIATTR_CRS_STACK_SIZE
	.align		4
.L_31:
        /*00a8*/ 	.byte	0x04, 0x1e
        /*00aa*/ 	.short	(.L_33 - .L_32)
.L_32:
        /*00ac*/ 	.word	0x00000000


	//----- nvinfo : EIATTR_CBANK_PARAM_SIZE
	.align		4
.L_33:
        /*00b0*/ 	.byte	0x03, 0x19
        /*00b2*/ 	.short	0x0038


	//----- nvinfo : EIATTR_PARAM_CBANK
	.align		4
        /*00b4*/ 	.byte	0x04, 0x0a
        /*00b6*/ 	.short	(.L_35 - .L_34)
	.align		4
.L_34:
        /*00b8*/ 	.word	index@(.nv.constant0._Z15backward_kernelIfEviiiPKT_S2_S2_PS0_S3_)
        /*00bc*/ 	.short	0x0380
        /*00be*/ 	.short	0x0038


	//----- nvinfo : EIATTR_SW_WAR
	.align		4
.L_35:
        /*00c0*/ 	.byte	0x04, 0x36
        /*00c2*/ 	.short	(.L_37 - .L_36)
.L_36:
        /*00c4*/ 	.word	0x00000008
.L_37:


//--------------------- .nv.info._Z12lower_kernelIfEviiiPKT_S2_PS0_ --------------------------
	.section	.nv.info._Z12lower_kernelIfEviiiPKT_S2_PS0_,"",@"SHT_CUDA_INFO"
	.sectionflags	@""
	.align	4


	//----- nvinfo : EIATTR_CUDA_API_VERSION
	.align		4
        /*0000*/ 	.byte	0x04, 0x37
        /*0002*/ 	.short	(.L_39 - .L_38)
.L_38:
        /*0004*/ 	.word	0x00000082


	//----- nvinfo : EIATTR_KPARAM_INFO
	.align		4
.L_39:
        /*0008*/ 	.byte	0x04, 0x17
        /*000a*/ 	.short	(.L_41 - .L_40)
.L_40:
        /*000c*/ 	.word	0x00000000
        /*0010*/ 	.short	0x0005
        /*0012*/ 	.short	0x0020
        /*0014*/ 	.byte	0x00, 0xf5, 0x21, 0x00


	//----- nvinfo : EIATTR_KPARAM_INFO
	.align		4
.L_41:
        /*0018*/ 	.byte	0x04, 0x17
        /*001a*/ 	.short	(.L_43 - .L_42)
.L_42:
        /*001c*/ 	.word	0x00000000
        /*0020*/ 	.short	0x0004
        /*0022*/ 	.short	0x0018
        /*0024*/ 	.byte	0x00, 0xf5, 0x21, 0x00


	//----- nvinfo : EIATTR_KPARAM_INFO
	.align		4
.L_43:
        /*0028*/ 	.byte	0x04, 0x17
        /*002a*/ 	.short	(.L_45 - .L_44)
.L_44:
        /*002c*/ 	.word	0x00000000
        /*0030*/ 	.short	0x0003
        /*0032*/ 	.short	0x0010
        /*0034*/ 	.byte	0x00, 0xf5, 0x21, 0x00


	//----- nvinfo : EIATTR_KPARAM_INFO
	.align		4
.L_45:
        /*0038*/ 	.byte	0x04, 0x17
        /*003a*/ 	.short	(.L_47 - .L_46)
.L_46:
        /*003c*/ 	.word	0x00000000
        /*0040*/ 	.short	0x0002
        /*0042*/ 	.short	0x0008
        /*0044*/ 	.byte	0x00, 0xf0, 0x11, 0x00


	//----- nvinfo : EIATTR_KPARAM_INFO
	.align		4
.L_47:
        /*0048*/ 	.byte	0x04, 0x17
        /*004a*/ 	.short	(.L_49 - .L_48)
.L_48:
        /*004c*/ 	.word	0x00000000
        /*0050*/ 	.short	0x0001
        /*0052*/ 	.short	0x0004
        /*0054*/ 	.byte	0x00, 0xf0, 0x11, 0x00


	//----- nvinfo : EIATTR_KPARAM_INFO
	.align		4
.L_49:
        /*0058*/ 	.byte	0x04, 0x17
        /*005a*/ 	.short	(.L_51 - .L_50)
.L_50:
        /*005c*/ 	.word	0x00000000
        /*0060*/ 	.short	0x0000
        /*0062*/ 	.short	0x0000
        /*0064*/ 	.byte	0x00, 0xf0, 0x11, 0x00


	//----- nvinfo : EIATTR_SPARSE_MMA_MASK
	.align		4
.L_51:
        /*0068*/ 	.byte	0x03, 0x50
        /*006a*/ 	.short	0x0000


	//----- nvinfo : EIATTR_MAXREG_COUNT
	.align		4
        /*006c*/ 	.byte	0x03, 0x1b
        /*006e*/ 	.short	0x00ff


	//----- nvinfo : EIATTR_MERCURY_ISA_VERSION
	.align		4
        /*0070*/ 	.byte	0x03, 0x5f
        /*0072*/ 	.short	0x0101


	//----- nvinfo : EIATTR_VRC_CTA_INIT_COUNT
	.align		4
        /*0074*/ 	.byte	0x02, 0x4a
	.zero		1
	.zero		1


	//----- nvinfo : EIATTR_EXIT_INSTR_OFFSETS
	.align		4
        /*0078*/ 	.byte	0x04, 0x1c
        /*007a*/ 	.short	(.L_53 - .L_52)


	//   ....[0]....
.L_52:
        /*007c*/ 	.word	0x00000080


	//   ....[1]....
        /*0080*/ 	.word	0x000000f0


	//   ....[2]....
        /*0084*/ 	.word	0x00000c80


	//----- nvinfo : EIATTR_CRS_STACK_SIZE
	.align		4
.L_53:
        /*0088*/ 	.byte	0x04, 0x1e
        /*008a*/ 	.short	(.L_55 - .L_54)
.L_54:
        /*008c*/ 	.word	0x00000000


	//----- nvinfo : EIATTR_CBANK_PARAM_SIZE
	.align		4
.L_55:
        /*0090*/ 	.byte	0x03, 0x19
        /*0092*/ 	.short	0x0028


	//----- nvinfo : EIATTR_PARAM_CBANK
	.align		4
        /*0094*/ 	.byte	0x04, 0x0a
        /*0096*/ 	.short	(.L_57 - .L_56)
	.align		4
.L_56:
        /*0098*/ 	.word	index@(.nv.constant0._Z12lower_kernelIfEviiiPKT_S2_PS0_)
        /*009c*/ 	.short	0x0380
        /*009e*/ 	.short	0x0028


	//----- nvinfo : EIATTR_SW_WAR
	.align		4
.L_57:
        /*00a0*/ 	.byte	0x04, 0x36
        /*00a2*/ 	.short	(.L_59 - .L_58)
.L_58:
        /*00a4*/ 	.word	0x00000008
.L_59:


//--------------------- .nv.callgraph             --------------------------
	.section	.nv.callgraph,"",@"SHT_CUDA_CALLGRAPH"
	.align	4
	.sectionentsize	8
	.align		4
        /*0000*/ 	.word	0x00000000
	.align		4
        /*0004*/ 	.word	0xffffffff
	.align		4
        /*0008*/ 	.word	0x00000000
	.align		4
        /*000c*/ 	.word	0xfffffffe
	.align		4
        /*0010*/ 	.word	0x00000000
	.align		4
        /*0014*/ 	.word	0xfffffffd
	.align		4
        /*0018*/ 	.word	0x00000000
	.align		4
        /*001c*/ 	.word	0xfffffffc


//--------------------- .text._Z15backward_kernelIfEviiiPKT_S2_S2_PS0_S3_ --------------------------
	.section	.text._Z15backward_kernelIfEviiiPKT_S2_S2_PS0_S3_,"ax",@progbits
	.align	128
        .global         _Z15backward_kernelIfEviiiPKT_S2_S2_PS0_S3_
        .type           _Z15backward_kernelIfEviiiPKT_S2_S2_PS0_S3_,@function
        .size           _Z15backward_kernelIfEviiiPKT_S2_S2_PS0_S3_,(.L_x_19 - _Z15backward_kernelIfEviiiPKT_S2_S2_PS0_S3_)
        .other          _Z15backward_kernelIfEviiiPKT_S2_S2_PS0_S3_,@"STO_CUDA_ENTRY STV_DEFAULT"
_Z15backward_kernelIfEviiiPKT_S2_S2_PS0_S3_:
.text._Z15backward_kernelIfEviiiPKT_S2_S2_PS0_S3_:
[----:B------:R-:W-:Y:S01]  /*0000*/  LDC R1, c[0x0][0x37c] ;  /* 0x0000df00ff017b82 */ /* 0x000fe20000000800 */
[----:B------:R-:W0:Y:S07]  /*0010*/  S2R R5, SR_TID.X ;  /* 0x0000000000057919 */ /* 0x000e2e0000002100 */
[----:B------:R-:W0:Y:S08]  /*0020*/  S2UR UR4, SR_CTAID.X ;  /* 0x00000000000479c3 */ /* 0x000e300000002500 */
[----:B------:R-:W0:Y:S08]  /*0030*/  LDC R12, c[0x0][0x360] ;  /* 0x0000d800ff0c7b82 */ /* 0x000e300000000800 */
[----:B------:R-:W1:Y:S01]  /*0040*/  LDC.64 R2, c[0x0][0x380] ;  /* 0x0000e000ff027b82 */ /* 0x000e620000000a00 */
[----:B0-----:R-:W-:-:S02]  /*0050*/  IMAD R12, R12, UR4, R5 ;  /* 0x000000040c0c7c24 */ /* 0x001fc4000f8e0205 */
[----:B-1----:R-:W-:-:S05]  /*0060*/  IMAD R5, R3, R2, RZ ;  /* 0x0000000203057224 */ /* 0x002fca00078e02ff */
[----:B------:R-:W-:-:S13]  /*0070*/  ISETP.GE.AND P0, PT, R12, R5, PT ;  /* 0x000000050c00720c */ /* 0x000fda0003f06270 */
[----:B------:R-:W-:Y:S05]  /*0080*/  @P0 EXIT ;  /* 0x000000000000094d */ /* 0x000fea0003800000 */
[----:B------:R-:W0:Y:S01]  /*0090*/  S2R R5, SR_TID.Y ;  /* 0x0000000000057919 */ /* 0x000e220000002200 */
[----:B------:R-:W0:Y:S01]  /*00a0*/  S2UR UR4, SR_CTAID.Y ;  /* 0x00000000000479c3 */ /* 0x000e220000002600 */
[----:B------:R-:W1:Y:S07]  /*00b0*/  LDCU UR6, c[0x0][0x388] ;  /* 0x00007100ff0677ac */ /* 0x000e6e0008000800 */
[----:B------:R-:W0:Y:S02]  /*00c0*/  LDC R0, c[0x0][0x364] ;  /* 0x0000d900ff007b82 */ /* 0x000e240000000800 */
[----:B0-----:R-:W-:-:S05]  /*00d0*/  IMAD R0, R0, UR4, R5 ;  /* 0x0000000400007c24 */ /* 0x001fca000f8e0205 */
[----:B-1----:R-:W-:-:S13]  /*00e0*/  ISETP.GE.AND P0, PT, R0, UR6, PT ;  /* 0x0000000600007c0c */ /* 0x002fda000bf06270 */
[----:B------:R-:W-:Y:S05]  /*00f0*/  @P0 EXIT ;  /* 0x000000000000094d */ /* 0x000fea0003800000 */
[----:B------:R-:W-:Y:S01]  /*0100*/  IABS R7, R3 ;  /* 0x0000000300077213 */ /* 0x000fe20000000000 */
[----:B------:R-:W0:Y:S01]  /*0110*/  LDCU.64 UR4, c[0x0][0x358] ;  /* 0x00006b00ff0477ac */ /* 0x000e220008000a00 */
[----:B------:R-:W-:Y:S01]  /*0120*/  IADD3 R8, PT, PT, -R0, UR6, RZ ;  /* 0x0000000600087c10 */ /* 0x000fe2000fffe1ff */
[----:B------:R-:W-:Y:S01]  /*0130*/  BSSY.RECONVERGENT B0, `(.L_x_0) ;  /* 0x00000ad000007945 */ /* 0x000fe20003800200 */
[----:B------:R-:W1:Y:S01]  /*0140*/  I2F.RP R2, R7 ;  /* 0x0000000700027306 */ /* 0x000e620000209400 */
[----:B------:R-:W-:Y:S01]  /*0150*/  ISETP.GE.AND P2, PT, R12, RZ, PT ;  /* 0x000000ff0c00720c */ /* 0x000fe20003f46270 */
[----:B------:R-:W-:Y:S01]  /*0160*/  HFMA2 R16, -RZ, RZ, 0, 0 ;  /* 0x00000000ff107431 */ /* 0x000fe200000001ff */
[----:B------:R-:W-:-:S05]  /*0170*/  MOV R18, RZ ;  /* 0x000000ff00127202 */ /* 0x000fca0000000f00 */
[----:B-1----:R-:W1:Y:S02]  /*0180*/  MUFU.RCP R2, R2 ;  /* 0x0000000200027308 */ /* 0x002e640000001000 */
[----:B-1----:R-:W-:-:S06]  /*0190*/  IADD3 R4, PT, PT, R2, 0xffffffe, RZ ;  /* 0x0ffffffe02047810 */ /* 0x002fcc0007ffe0ff */
[----:B------:R1:W2:Y:S02]  /*01a0*/  F2I.FTZ.U32.TRUNC.NTZ R5, R4 ;  /* 0x0000000400057305 */ /* 0x0002a4000021f000 */
[----:B-1----:R-:W-:Y:S01]  /*01b0*/  HFMA2 R4, -RZ, RZ, 0, 0 ;  /* 0x00000000ff047431 */ /* 0x002fe200000001ff */
[----:B--2---:R-:W-:-:S05]  /*01c0*/  IADD3 R6, PT, PT, RZ, -R5, RZ ;  /* 0x80000005ff067210 */ /* 0x004fca0007ffe0ff */
[----:B------:R-:W-:Y:S01]  /*01d0*/  IMAD R9, R6, R7, RZ ;  /* 0x0000000706097224 */ /* 0x000fe200078e02ff */
[----:B------:R-:W-:-:S03]  /*01e0*/  IABS R6, R12 ;  /* 0x0000000c00067213 */ /* 0x000fc60000000000 */
[----:B------:R-:W-:-:S04]  /*01f0*/  IMAD.HI.U32 R5, R5, R9, R4 ;  /* 0x0000000905057227 */ /* 0x000fc800078e0004 */
[----:B------:R-:W-:Y:S02]  /*0200*/  IMAD R9, R12, UR6, RZ ;  /* 0x000000060c097c24 */ /* 0x000fe4000f8e02ff */
[----:B------:R-:W-:-:S05]  /*0210*/  IMAD.HI.U32 R5, R5, R6, RZ ;  /* 0x0000000605057227 */ /* 0x000fca00078e00ff */
[----:B------:R-:W-:-:S05]  /*0220*/  IADD3 R5, PT, PT, -R5, RZ, RZ ;  /* 0x000000ff05057210 */ /* 0x000fca0007ffe1ff */
[----:B------:R-:W-:-:S05]  /*0230*/  IMAD R2, R7, R5, R6 ;  /* 0x0000000507027224 */ /* 0x000fca00078e0206 */
[----:B------:R-:W-:-:S13]  /*0240*/  ISETP.GT.U32.AND P0, PT, R7, R2, PT ;  /* 0x000000020700720c */ /* 0x000fda0003f04070 */
[----:B------:R-:W-:Y:S02]  /*0250*/  @!P0 IADD3 R2, PT, PT, R2, -R7, RZ ;  /* 0x8000000702028210 */ /* 0x000fe40007ffe0ff */
[----:B------:R-:W-:Y:S02]  /*0260*/  ISETP.NE.AND P0, PT, R3, RZ, PT ;  /* 0x000000ff0300720c */ /* 0x000fe40003f05270 */
[----:B------:R-:W-:-:S13]  /*0270*/  ISETP.GT.U32.AND P1, PT, R7, R2, PT ;  /* 0x000000020700720c */ /* 0x000fda0003f24070 */
[----:B------:R-:W-:Y:S02]  /*0280*/  @!P1 IADD3 R2, PT, PT, R2, -R7, RZ ;  /* 0x8000000702029210 */ /* 0x000fe40007ffe0ff */
[----:B------:R-:W-:Y:S02]  /*0290*/  ISETP.GE.AND P1, PT, R8, 0x1, PT ;  /* 0x000000010800780c */ /* 0x000fe40003f26270 */
[----:B------:R-:W-:Y:S02]  /*02a0*/  @!P2 IADD3 R2, PT, PT, -R2, RZ, RZ ;  /* 0x000000ff0202a210 */ /* 0x000fe40007ffe1ff */
[----:B------:R-:W-:-:S04]  /*02b0*/  @!P0 LOP3.LUT R2, RZ, R3, RZ, 0x33, !PT ;  /* 0x00000003ff028212 */ /* 0x000fc800078e33ff */
[----:B------:R-:W-:-:S05]  /*02c0*/  IADD3 R12, PT, PT, R12, -R2, RZ ;  /* 0x800000020c0c7210 */ /* 0x000fca0007ffe0ff */
[----:B0-----:R-:W-:Y:S05]  /*02d0*/  @!P1 BRA `(.L_x_1) ;  /* 0x0000000800489947 */ /* 0x001fea0003800000 */
[----:B------:R-:W-:Y:S01]  /*02e0*/  IADD3 R3, PT, PT, R0, -UR6, RZ ;  /* 0x8000000600037c10 */ /* 0x000fe2000fffe0ff */
[----:B------:R-:W-:Y:S01]  /*02f0*/  BSSY.RECONVERGENT B1, `(.L_x_2) ;  /* 0x0000044000017945 */ /* 0x000fe20003800200 */
[----:B------:R-:W-:Y:S01]  /*0300*/  IMAD R13, R2, UR6, RZ ;  /* 0x00000006020d7c24 */ /* 0x000fe2000f8e02ff */
[----:B------:R-:W-:Y:S02]  /*0310*/  IADD3 R14, PT, PT, R0, R9, RZ ;  /* 0x00000009000e7210 */ /* 0x000fe40007ffe0ff */
[----:B------:R-:W-:Y:S02]  /*0320*/  ISETP.GT.U32.AND P0, PT, R3, -0x8, PT ;  /* 0xfffffff80300780c */ /* 0x000fe40003f04070 */
[----:B------:R-:W-:Y:S02]  /*0330*/  MOV R16, RZ ;  /* 0x000000ff00107202 */ /* 0x000fe40000000f00 */
[----:B------:R-:W-:Y:S02]  /*0340*/  MOV R15, RZ ;  /* 0x000000ff000f7202 */ /* 0x000fe40000000f00 */
[----:B------:R-:W-:-:S07]  /*0350*/  MOV R18, RZ ;  /* 0x000000ff00127202 */ /* 0x000fce0000000f00 */
[----:B------:R-:W-:Y:S05]  /*0360*/  @P0 BRA `(.L_x_3) ;  /* 0x0000000000f00947 */ /* 0x000fea0003800000 */
[----:B------:R-:W-:Y:S01]  /*0370*/  LOP3.LUT R15, R8, 0x7ffffff8, RZ, 0xc0, !PT ;  /* 0x7ffffff8080f7812 */ /* 0x000fe200078ec0ff */
[----:B------:R-:W-:Y:S01]  /*0380*/  BSSY.RECONVERGENT B2, `(.L_x_3) ;  /* 0x000003a000027945 */ /* 0x000fe20003800200 */
[----:B------:R-:W-:Y:S02]  /*0390*/  MOV R16, RZ ;  /* 0x000000ff00107202 */ /* 0x000fe40000000f00 */
[----:B------:R-:W-:Y:S02]  /*03a0*/  MOV R19, R14 ;  /* 0x0000000e00137202 */ /* 0x000fe40000000f00 */
[----:B------:R-:W-:Y:S02]  /*03b0*/  MOV R17, R9 ;  /* 0x0000000900117202 */ /* 0x000fe40000000f00 */
[----:B------:R-:W-:Y:S02]  /*03c0*/  MOV R11, R13 ;  /* 0x0000000d000b7202 */ /* 0x000fe40000000f00 */
[----:B------:R-:W-:-:S07]  /*03d0*/  IADD3 R10, PT, PT, -R15, RZ, RZ ;  /* 0x000000ff0f0a7210 */ /* 0x000fce0007ffe1ff */
.L_x_4:
[----:B------:R-:W0:Y:S08]  /*03e0*/  LDC.64 R4, c[0x0][0x390] ;  /* 0x0000e400ff047b82 */ /* 0x000e300000000a00 */
[----:B------:R-:W1:Y:S01]  /*03f0*/  LDC.64 R2, c[0x0][0x3a0] ;  /* 0x0000e800ff027b82 */ /* 0x000e620000000a00 */
[----:B0-----:R-:W-:-:S05]  /*0400*/  IMAD.WIDE R4, R11, 0x4, R4 ;  /* 0x000000040b047825 */ /* 0x001fca00078e0204 */
[----:B------:R-:W2:Y:S01]  /*0410*/  LDG.E R7, desc[UR4][R4.64] ;  /* 0x0000000404077981 */ /* 0x000ea2000c1e1900 */
[----:B-1----:R-:W-:-:S03]  /*0420*/  IMAD.WIDE R2, R19, 0x4, R2 ;  /* 0x0000000413027825 */ /* 0x002fc600078e0202 */
[----:B------:R-:W3:Y:S04]  /*0430*/  LDG.E R25, desc[UR4][R4.64+0x4] ;  /* 0x0000040404197981 */ /* 0x000ee8000c1e1900 */
[----:B------:R-:W2:Y:S04]  /*0440*/  LDG.E R23, desc[UR4][R2.64] ;  /* 0x0000000402177981 */ /* 0x000ea8000c1e1900 */
[----:B------:R-:W3:Y:S04]  /*0450*/  LDG.E R21, desc[UR4][R2.64+0x4] ;  /* 0x0000040402157981 */ /* 0x000ee8000c1e1900 */
[----:B------:R-:W4:Y:S04]  /*0460*/  LDG.E R6, desc[UR4][R4.64+0x8] ;  /* 0x0000080404067981 */ /* 0x000f28000c1e1900 */
[----:B------:R-:W4:Y:S04]  /*0470*/  LDG.E R22, desc[UR4][R2.64+0x8] ;  /* 0x0000080402167981 */ /* 0x000f28000c1e1900 */
[----:B------:R-:W5:Y:S04]  /*0480*/  LDG.E R27, desc[UR4][R4.64+0xc] ;  /* 0x00000c04041b7981 */ /* 0x000f68000c1e1900 */
[----:B------:R-:W5:Y:S04]  /*0490*/  LDG.E R20, desc[UR4][R2.64+0xc] ;  /* 0x00000c0402147981 */ /* 0x000f68000c1e1900 */
[----:B------:R-:W5:Y:S04]  /*04a0*/  LDG.E R26, desc[UR4][R2.64+0x10] ;  /* 0x00001004021a7981 */ /* 0x000f68000c1e1900 */
[----:B------:R-:W5:Y:S04]  /*04b0*/  LDG.E R24, desc[UR4][R4.64+0x18] ;  /* 0x0000180404187981 */ /* 0x000f68000c1e1900 */
[----:B------:R-:W5:Y:S04]  /*04c0*/  LDG.E R29, desc[UR4][R2.64+0x18] ;  /* 0x00001804021d7981 */ /* 0x000f68000c1e1900 */
[----:B------:R-:W5:Y:S01]  /*04d0*/  LDG.E R28, desc[UR4][R2.64+0x1c] ;  /* 0x00001c04021c7981 */ /* 0x000f62000c1e1900 */
[----:B--2---:R-:W-:-:S03]  /*04e0*/  FFMA R18, R7, R23, R18 ;  /* 0x0000001707127223 */ /* 0x004fc60000000012 */
[----:B------:R-:W2:Y:S01]  /*04f0*/  LDG.E R7, desc[UR4][R4.64+0x10] ;  /* 0x0000100404077981 */ /* 0x000ea2000c1e1900 */
[----:B---3--:R-:W-:-:S03]  /*0500*/  FFMA R25, R25, R21, R18 ;  /* 0x0000001519197223 */ /* 0x008fc60000000012 */
[----:B------:R-:W3:Y:S01]  /*0510*/  LDG.E R18, desc[UR4][R4.64+0x14] ;  /* 0x0000140404127981 */ /* 0x000ee2000c1e1900 */
[----:B----4-:R-:W-:-:S03]  /*0520*/  FFMA R6, R6, R22, R25 ;  /* 0x0000001606067223 */ /* 0x010fc60000000019 */
[----:B------:R-:W3:Y:S01]  /*0530*/  LDG.E R25, desc[UR4][R2.64+0x14] ;  /* 0x0000140402197981 */ /* 0x000ee2000c1e1900 */
[----:B-----5:R-:W-:-:S03]  /*0540*/  FFMA R6, R27, R20, R6 ;  /* 0x000000141b067223 */ /* 0x020fc60000000006 */
[----:B------:R2:W4:Y:S02]  /*0550*/  LDG.E R27, desc[UR4][R4.64+0x1c] ;  /* 0x00001c04041b7981 */ /* 0x000524000c1e1900 */
[----:B--2---:R-:W-:Y:S02]  /*0560*/  FFMA R5, R7, R26, R6 ;  /* 0x0000001a07057223 */ /* 0x004fe40000000006 */
[----:B------:R-:W0:Y:S02]  /*0570*/  LDC.64 R6, c[0x0][0x398] ;  /* 0x0000e600ff067b82 */ /* 0x000e240000000a00 */
[----:B0-----:R-:W-:-:S05]  /*0580*/  IMAD.WIDE R6, R17, 0x4, R6 ;  /* 0x0000000411067825 */ /* 0x001fca00078e0206 */
[----:B------:R-:W2:Y:S01]  /*0590*/  LDG.E R4, desc[UR4][R6.64] ;  /* 0x0000000406047981 */ /* 0x000ea2000c1e1900 */
[----:B---3--:R-:W-:-:S03]  /*05a0*/  FFMA R18, R18, R25, R5 ;  /* 0x0000001912127223 */ /* 0x008fc60000000005 */
[----:B------:R-:W3:Y:S04]  /*05b0*/  LDG.E R5, desc[UR4][R6.64+0xc] ;  /* 0x00000c0406057981 */ /* 0x000ee8000c1e1900 */
[----:B------:R-:W5:Y:S04]  /*05c0*/  LDG.E R2, desc[UR4][R6.64+0x18] ;  /* 0x0000180406027981 */ /* 0x000f68000c1e1900 */
[----:B------:R-:W5:Y:S01]  /*05d0*/  LDG.E R3, desc[UR4][R6.64+0x1c] ;  /* 0x00001c0406037981 */ /* 0x000f62000c1e1900 */
[----:B--2---:R-:W-:-:S03]  /*05e0*/  FFMA R16, R23, R4, R16 ;  /* 0x0000000417107223 */ /* 0x004fc60000000010 */
[----:B------:R-:W2:Y:S04]  /*05f0*/  LDG.E R23, desc[UR4][R6.64+0x4] ;  /* 0x0000040406177981 */ /* 0x000ea8000c1e1900 */
[----:B------:R-:W4:Y:S01]  /*0600*/  LDG.E R4, desc[UR4][R6.64+0x8] ;  /* 0x0000080406047981 */ /* 0x000f22000c1e1900 */
[----:B--2---:R-:W-:-:S03]  /*0610*/  FFMA R23, R21, R23, R16 ;  /* 0x0000001715177223 */ /* 0x004fc60000000010 */
[----:B------:R-:W2:Y:S01]  /*0620*/  LDG.E R16, desc[UR4][R6.64+0x14] ;  /* 0x0000140406107981 */ /* 0x000ea2000c1e1900 */
[----:B----4-:R-:W-:-:S03]  /*0630*/  FFMA R23, R22, R4, R23 ;  /* 0x0000000416177223 */ /* 0x010fc60000000017 */
[----:B------:R-:W4:Y:S01]  /*0640*/  LDG.E R4, desc[UR4][R6.64+0x10] ;  /* 0x0000100406047981 */ /* 0x000f22000c1e1900 */
[----:B------:R-:W-:Y:S01]  /*0650*/  IADD3 R10, PT, PT, R10, 0x8, RZ ;  /* 0x000000080a0a7810 */ /* 0x000fe20007ffe0ff */
[----:B---3--:R-:W-:-:S03]  /*0660*/  FFMA R5, R20, R5, R23 ;  /* 0x0000000514057223 */ /* 0x008fc60000000017 */
[----:B------:R-:W-:Y:S01]  /*0670*/  ISETP.NE.AND P0, PT, R10, RZ, PT ;  /* 0x000000ff0a00720c */ /* 0x000fe20003f05270 */
[----:B------:R-:W-:Y:S01]  /*0680*/  FFMA R18, R24, R29, R18 ;  /* 0x0000001d18127223 */ /* 0x000fe20000000012 */
[----:B------:R-:W-:Y:S02]  /*0690*/  IADD3 R11, PT, PT, R11, 0x8, RZ ;  /* 0x000000080b0b7810 */ /* 0x000fe40007ffe0ff */
[----:B------:R-:W-:Y:S01]  /*06a0*/  IADD3 R19, PT, PT, R19, 0x8, RZ ;  /* 0x0000000813137810 */ /* 0x000fe20007ffe0ff */
[----:B------:R-:W-:Y:S01]  /*06b0*/  FFMA R18, R27, R28, R18 ;  /* 0x0000001c1b127223 */ /* 0x000fe20000000012 */
[----:B------:R-:W-:Y:S01]  /*06c0*/  IADD3 R17, PT, PT, R17, 0x8, RZ ;  /* 0x0000000811117810 */ /* 0x000fe20007ffe0ff */
[----:B----4-:R-:W-:-:S04]  /*06d0*/  FFMA R4, R26, R4, R5 ;  /* 0x000000041a047223 */ /* 0x010fc80000000005 */
[----:B--2---:R-:W-:-:S04]  /*06e0*/  FFMA R4, R25, R16, R4 ;  /* 0x0000001019047223 */ /* 0x004fc80000000004 */
[----:B-----5:R-:W-:-:S04]  /*06f0*/  FFMA R29, R29, R2, R4 ;  /* 0x000000021d1d7223 */ /* 0x020fc80000000004 */
[----:B------:R-:W-:Y:S01]  /*0700*/  FFMA R16, R28, R3, R29 ;  /* 0x000000031c107223 */ /* 0x000fe2000000001d */
[----:B------:R-:W-:Y:S06]  /*0710*/  @P0 BRA `(.L_x_4) ;  /* 0xfffffffc00300947 */ /* 0x000fec000383ffff */
[----:B------:R-:W-:Y:S05]  /*0720*/  BSYNC.RECONVERGENT B2 ;  /* 0x0000000000027941 */ /* 0x000fea0003800200 */
.L_x_3:
[----:B------:R-:W-:Y:S05]  /*0730*/  BSYNC.RECONVERGENT B1 ;  /* 0x0000000000017941 */ /* 0x000fea0003800200 */
.L_x_2:
[----:B------:R-:W-:-:S13]  /*0740*/  LOP3.LUT P0, R2, R8, 0x7, RZ, 0xc0, !PT ;  /* 0x0000000708027812 */ /* 0x000fda000780c0ff */
[----:B------:R-:W-:Y:S05]  /*0750*/  @!P0 BRA `(.L_x_1) ;  /* 0x0000000400288947 */ /* 0x000fea0003800000 */
[----:B------:R-:W-:Y:S01]  /*0760*/  ISETP.GE.U32.AND P0, PT, R2, 0x4, PT ;  /* 0x000000040200780c */ /* 0x000fe20003f06070 */
[----:B------:R-:W-:Y:S01]  /*0770*/  BSSY.RECONVERGENT B1, `(.L_x_5) ;  /* 0x0000022000017945 */ /* 0x000fe20003800200 */
[----:B------:R-:W-:-:S04]  /*0780*/  LOP3.LUT R23, R8, 0x3, RZ, 0xc0, !PT ;  /* 0x0000000308177812 */ /* 0x000fc800078ec0ff */
[----:B------:R-:W-:-:S07]  /*0790*/  ISETP.NE.AND P1, PT, R23, RZ, PT ;  /* 0x000000ff1700720c */ /* 0x000fce0003f25270 */
[----:B------:R-:W-:Y:S06]  /*07a0*/  @!P0 BRA `(.L_x_6) ;  /* 0x0000000000788947 */ /* 0x000fec0003800000 */
[----:B------:R-:W0:Y:S01]  /*07b0*/  LDC.64 R2, c[0x0][0x3a0] ;  /* 0x0000e800ff027b82 */ /* 0x000e220000000a00 */
[-C--:B------:R-:W-:Y:S02]  /*07c0*/  IADD3 R11, PT, PT, R13, R15.reuse, RZ ;  /* 0x0000000f0d0b7210 */ /* 0x080fe40007ffe0ff */
[----:B------:R-:W-:-:S03]  /*07d0*/  IADD3 R17, PT, PT, R14, R15, RZ ;  /* 0x0000000f0e117210 */ /* 0x000fc60007ffe0ff */
[----:B------:R-:W-:Y:S02]  /*07e0*/  IMAD R19, R12, UR6, R11 ;  /* 0x000000060c137c24 */ /* 0x000fe4000f8e020b */
[----:B------:R-:W1:Y:S08]  /*07f0*/  LDC.64 R4, c[0x0][0x390] ;  /* 0x0000e400ff047b82 */ /* 0x000e700000000a00 */
[----:B------:R-:W2:Y:S01]  /*0800*/  LDC.64 R6, c[0x0][0x398] ;  /* 0x0000e600ff067b82 */ /* 0x000ea20000000a00 */
[----:B0-----:R-:W-:-:S05]  /*0810*/  IMAD.WIDE R2, R17, 0x4, R2 ;  /* 0x0000000411027825 */ /* 0x001fca00078e0202 */
[----:B------:R-:W3:Y:S01]  /*0820*/  LDG.E R27, desc[UR4][R2.64] ;  /* 0x00000004021b7981 */ /* 0x000ee2000c1e1900 */
[----:B-1----:R-:W-:-:S03]  /*0830*/  IMAD.WIDE R4, R11, 0x4, R4 ;  /* 0x000000040b047825 */ /* 0x002fc600078e0204 */
[----:B------:R-:W4:Y:S04]  /*0840*/  LDG.E R17, desc[UR4][R2.64+0x4] ;  /* 0x0000040402117981 */ /* 0x000f28000c1e1900 */
[----:B------:R-:W3:Y:S01]  /*0850*/  LDG.E R25, desc[UR4][R4.64] ;  /* 0x0000000404197981 */ /* 0x000ee2000c1e1900 */
[----:B--2---:R-:W-:-:S03]  /*0860*/  IMAD.WIDE R6, R19, 0x4, R6 ;  /* 0x0000000413067825 */ /* 0x004fc600078e0206 */
[----:B------:R-:W4:Y:S04]  /*0870*/  LDG.E R24, desc[UR4][R4.64+0x4] ;  /* 0x0000040404187981 */ /* 0x000f28000c1e1900 */
[----:B------:R-:W2:Y:S04]  /*0880*/  LDG.E R26, desc[UR4][R6.64] ;  /* 0x00000004061a7981 */ /* 0x000ea8000c1e1900 */
[----:B------:R-:W5:Y:S04]  /*0890*/  LDG.E R20, desc[UR4][R6.64+0x4] ;  /* 0x0000040406147981 */ /* 0x000f68000c1e1900 */
[----:B------:R-:W5:Y:S04]  /*08a0*/  LDG.E R10, desc[UR4][R2.64+0x8] ;  /* 0x00000804020a7981 */ /* 0x000f68000c1e1900 */
[----:B------:R-:W5:Y:S04]  /*08b0*/  LDG.E R11, desc[UR4][R4.64+0x8] ;  /* 0x00000804040b7981 */ /* 0x000f68000c1e1900 */
[----:B------:R-:W5:Y:S04]  /*08c0*/  LDG.E R21, desc[UR4][R6.64+0x8] ;  /* 0x0000080406157981 */ /* 0x000f68000c1e1900 */
[----:B------:R-:W5:Y:S04]  /*08d0*/  LDG.E R19, desc[UR4][R2.64+0xc] ;  /* 0x00000c0402137981 */ /* 0x000f68000c1e1900 */
[----:B------:R-:W5:Y:S04]  /*08e0*/  LDG.E R22, desc[UR4][R4.64+0xc] ;  /* 0x00000c0404167981 */ /* 0x000f68000c1e1900 */
[----:B------:R-:W5:Y:S01]  /*08f0*/  LDG.E R28, desc[UR4][R6.64+0xc] ;  /* 0x00000c04061c7981 */ /* 0x000f62000c1e1900 */
[----:B------:R-:W-:Y:S01]  /*0900*/  IADD3 R15, PT, PT, R15, 0x4, RZ ;  /* 0x000000040f0f7810 */ /* 0x000fe20007ffe0ff */
[----:B---3--:R-:W-:-:S04]  /*0910*/  FFMA R25, R25, R27, R18 ;  /* 0x0000001b19197223 */ /* 0x008fc80000000012 */
[----:B----4-:R-:W-:Y:S01]  /*0920*/  FFMA R24, R24, R17, R25 ;  /* 0x0000001118187223 */ /* 0x010fe20000000019 */
[----:B--2---:R-:W-:-:S04]  /*0930*/  FFMA R26, R27, R26, R16 ;  /* 0x0000001a1b1a7223 */ /* 0x004fc80000000010 */
[----:B-----5:R-:W-:Y:S01]  /*0940*/  FFMA R17, R17, R20, R26 ;  /* 0x0000001411117223 */ /* 0x020fe2000000001a */
[----:B------:R-:W-:-:S03]  /*0950*/  FFMA R11, R11, R10, R24 ;  /* 0x0000000a0b0b7223 */ /* 0x000fc60000000018 */
[----:B------:R-:W-:Y:S01]  /*0960*/  FFMA R10, R10, R21, R17 ;  /* 0x000000150a0a7223 */ /* 0x000fe20000000011 */
[----:B------:R-:W-:-:S03]  /*0970*/  FFMA R18, R22, R19, R11 ;  /* 0x0000001316127223 */ /* 0x000fc6000000000b */
[----:B------:R-:W-:-:S07]  /*0980*/  FFMA R16, R19, R28, R10 ;  /* 0x0000001c13107223 */ /* 0x000fce000000000a */
.L_x_6:
[----:B------:R-:W-:Y:S05]  /*0990*/  BSYNC.RECONVERGENT B1 ;  /* 0x0000000000017941 */ /* 0x000fea0003800200 */
.L_x_5:
[----:B------:R-:W-:Y:S05]  /*09a0*/  @!P1 BRA `(.L_x_1) ;  /* 0x0000000000949947 */ /* 0x000fea0003800000 */
[----:B------:R-:W-:Y:S01]  /*09b0*/  ISETP.NE.AND P0, PT, R23, 0x1, PT ;  /* 0x000000011700780c */ /* 0x000fe20003f05270 */
[----:B------:R-:W0:Y:S01]  /*09c0*/  LDC.64 R4, c[0x0][0x390] ;  /* 0x0000e400ff047b82 */ /* 0x000e220000000a00 */
[----:B------:R-:W-:-:S04]  /*09d0*/  LOP3.LUT R8, R8, 0x1, RZ, 0xc0, !PT ;  /* 0x0000000108087812 */ /* 0x000fc800078ec0ff */
[----:B------:R-:W-:-:S03]  /*09e0*/  ISETP.NE.U32.AND P1, PT, R8, 0x1, PT ;  /* 0x000000010800780c */ /* 0x000fc60003f25070 */
[----:B------:R-:W1:Y:S04]  /*09f0*/  LDC.64 R22, c[0x0][0x398] ;  /* 0x0000e600ff167b82 */ /* 0x000e680000000a00 */
[-C--:B------:R-:W-:Y:S02]  /*0a00*/  @P0 IADD3 R19, PT, PT, R14, R15.reuse, RZ ;  /* 0x0000000f0e130210 */ /* 0x080fe40007ffe0ff */
[----:B------:R-:W-:Y:S02]  /*0a10*/  @P0 IADD3 R17, PT, PT, R13, R15, RZ ;  /* 0x0000000f0d110210 */ /* 0x000fe40007ffe0ff */
[----:B------:R-:W2:Y:S01]  /*0a20*/  @P0 LDC.64 R20, c[0x0][0x3a0] ;  /* 0x0000e800ff140b82 */ /* 0x000ea20000000a00 */
[----:B------:R-:W-:-:S04]  /*0a30*/  @P0 IADD3 R15, PT, PT, R15, 0x2, RZ ;  /* 0x000000020f0f0810 */ /* 0x000fc80007ffe0ff */
[----:B------:R-:W-:-:S03]  /*0a40*/  @!P1 IADD3 R25, PT, PT, R14, R15, RZ ;  /* 0x0000000f0e199210 */ /* 0x000fc60007ffe0ff */
[----:B------:R-:W3:Y:S01]  /*0a50*/  @!P1 LDC.64 R10, c[0x0][0x3a0] ;  /* 0x0000e800ff0a9b82 */ /* 0x000ee20000000a00 */
[----:B0-----:R-:W-:-:S07]  /*0a60*/  @P0 IMAD.WIDE R4, R17, 0x4, R4 ;  /* 0x0000000411040825 */ /* 0x001fce00078e0204 */
[----:B------:R-:W0:Y:S08]  /*0a70*/  LDC.64 R6, c[0x0][0x390] ;  /* 0x0000e400ff067b82 */ /* 0x000e300000000a00 */
[----:B------:R-:W4:Y:S01]  /*0a80*/  LDC.64 R2, c[0x0][0x398] ;  /* 0x0000e600ff027b82 */ /* 0x000f220000000a00 */
[----:B--2---:R-:W-:-:S04]  /*0a90*/  @P0 IMAD.WIDE R20, R19, 0x4, R20 ;  /* 0x0000000413140825 */ /* 0x004fc800078e0214 */
[C---:B------:R-:W-:Y:S01]  /*0aa0*/  @P0 IMAD R19, R12.reuse, UR6, R17 ;  /* 0x000000060c130c24 */ /* 0x040fe2000f8e0211 */
[----:B------:R-:W-:Y:S01]  /*0ab0*/  @!P1 IADD3 R17, PT, PT, R13, R15, RZ ;  /* 0x0000000f0d119210 */ /* 0x000fe20007ffe0ff */
[----:B------:R-:W2:Y:S02]  /*0ac0*/  @P0 LDG.E R8, desc[UR4][R20.64+0x4] ;  /* 0x0000040414080981 */ /* 0x000ea4000c1e1900 */
[----:B-1----:R-:W-:Y:S02]  /*0ad0*/  @P0 IMAD.WIDE R22, R19, 0x4, R22 ;  /* 0x0000000413160825 */ /* 0x002fe400078e0216 */
[----:B------:R-:W5:Y:S02]  /*0ae0*/  @P0 LDG.E R13, desc[UR4][R20.64] ;  /* 0x00000004140d0981 */ /* 0x000f64000c1e1900 */
[----:B------:R-:W-:Y:S02]  /*0af0*/  @!P1 IMAD R27, R12, UR6, R17 ;  /* 0x000000060c1b9c24 */ /* 0x000fe4000f8e0211 */
[----:B------:R-:W5:Y:S01]  /*0b00*/  @P0 LDG.E R15, desc[UR4][R4.64] ;  /* 0x00000004040f0981 */ /* 0x000f62000c1e1900 */
[----:B---3--:R-:W-:-:S03]  /*0b10*/  @!P1 IMAD.WIDE R10, R25, 0x4, R10 ;  /* 0x00000004190a9825 */ /* 0x008fc600078e020a */
[----:B------:R-:W3:Y:S01]  /*0b20*/  @P0 LDG.E R12, desc[UR4][R22.64] ;  /* 0x00000004160c0981 */ /* 0x000ee2000c1e1900 */
[----:B0-----:R-:W-:-:S03]  /*0b30*/  @!P1 IMAD.WIDE R6, R17, 0x4, R6 ;  /* 0x0000000411069825 */ /* 0x001fc600078e0206 */
[----:B------:R-:W2:Y:S01]  /*0b40*/  @P0 LDG.E R19, desc[UR4][R4.64+0x4] ;  /* 0x0000040404130981 */ /* 0x000ea2000c1e1900 */
[----:B----4-:R-:W-:-:S03]  /*0b50*/  @!P1 IMAD.WIDE R2, R27, 0x4, R2 ;  /* 0x000000041b029825 */ /* 0x010fc600078e0202 */
[----:B------:R-:W4:Y:S04]  /*0b60*/  @P0 LDG.E R17, desc[UR4][R22.64+0x4] ;  /* 0x0000040416110981 */ /* 0x000f28000c1e1900 */
[----:B------:R-:W4:Y:S04]  /*0b70*/  @!P1 LDG.E R11, desc[UR4][R10.64] ;  /* 0x000000040a0b9981 */ /* 0x000f28000c1e1900 */
[----:B------:R-:W4:Y:S04]  /*0b80*/  @!P1 LDG.E R7, desc[UR4][R6.64] ;  /* 0x0000000406079981 */ /* 0x000f28000c1e1900 */
[----:B------:R-:W4:Y:S01]  /*0b90*/  @!P1 LDG.E R2, desc[UR4][R2.64] ;  /* 0x0000000402029981 */ /* 0x000f22000c1e1900 */
[----:B-----5:R-:W-:Y:S01]  /*0ba0*/  @P0 FFMA R14, R15, R13, R18 ;  /* 0x0000000d0f0e0223 */ /* 0x020fe20000000012 */
[----:B---3--:R-:W-:-:S03]  /*0bb0*/  @P0 FFMA R13, R13, R12, R16 ;  /* 0x0000000c0d0d0223 */ /* 0x008fc60000000010 */
[----:B--2---:R-:W-:Y:S01]  /*0bc0*/  @P0 FFMA R18, R19, R8, R14 ;  /* 0x0000000813120223 */ /* 0x004fe2000000000e */
[----:B----4-:R-:W-:-:S03]  /*0bd0*/  @P0 FFMA R16, R8, R17, R13 ;  /* 0x0000001108100223 */ /* 0x010fc6000000000d */
[----:B------:R-:W-:Y:S01]  /*0be0*/  @!P1 FFMA R18, R7, R11, R18 ;  /* 0x0000000b07129223 */ /* 0x000fe20000000012 */
[----:B------:R-:W-:-:S07]  /*0bf0*/  @!P1 FFMA R16, R11, R2, R16 ;  /* 0x000000020b109223 */ /* 0x000fce0000000010 */
.L_x_1:
[----:B------:R-:W-:Y:S05]  /*0c00*/  BSYNC.RECONVERGENT B0 ;  /* 0x0000000000007941 */ /* 0x000fea0003800200 */
.L_x_0:
[----:B------:R-:W0:Y:S01]  /*0c10*/  LDC.64 R2, c[0x0][0x3b0] ;  /* 0x0000ec00ff027b82 */ /* 0x000e220000000a00 */
[----:B------:R-:W-:-:S07]  /*0c20*/  IADD3 R9, PT, PT, R0, R9, RZ ;  /* 0x0000000900097210 */ /* 0x000fce0007ffe0ff */
[----:B------:R-:W1:Y:S01]  /*0c30*/  LDC.64 R4, c[0x0][0x3a8] ;  /* 0x0000ea00ff047b82 */ /* 0x000e620000000a00 */
[----:B0-----:R-:W-:-:S05]  /*0c40*/  IMAD.WIDE R2, R9, 0x4, R2 ;  /* 0x0000000409027825 */ /* 0x001fca00078e0202 */
[----:B------:R-:W-:Y:S01]  /*0c50*/  STG.E desc[UR4][R2.64], R18 ;  /* 0x0000001202007986 */ /* 0x000fe2000c101904 */
[----:B-1----:R-:W-:-:S05]  /*0c60*/  IMAD.WIDE R4, R9, 0x4, R4 ;  /* 0x0000000409047825 */ /* 0x002fca00078e0204 */
[----:B------:R-:W-:Y:S01]  /*0c70*/  STG.E desc[UR4][R4.64], R16 ;  /* 0x0000001004007986 */ /* 0x000fe2000c101904 */
[----:B------:R-:W-:Y:S05]  /*0c80*/  EXIT ;  /* 0x000000000000794d */ /* 0x000fea0003800000 */
.L_x_7:
[----:B------:R-:W-:-:S00]  /*0c90*/  BRA `(.L_x_7) ;  /* 0xfffffffc00fc7947 */ /* 0x000fc0000383ffff */
[----:B------:R-:W-:-:S00]  /*0ca0*/  NOP ;  /* 0x0000000000007918 */ /* 0x000fc00000000000 */
        /* <DEDUP_REMOVED lines=13> */
.L_x_19:


//--------------------- .text._Z12lower_kernelIfEviiiPKT_S2_PS0_ --------------------------
	.section	.text._Z12lower_kernelIfEviiiPKT_S2_PS0_,"ax",@progbits
	.align	128
        .global         _Z12lower_kernelIfEviiiPKT_S2_PS0_
        .type           _Z12lower_kernelIfEviiiPKT_S2_PS0_,@function
        .size           _Z12lower_kernelIfEviiiPKT_S2_PS0_,(.L_x_20 - _Z12lower_kernelIfEviiiPKT_S2_PS0_)
        .other          _Z12lower_kernelIfEviiiPKT_S2_PS0_,@"STO_CUDA_ENTRY STV_DEFAULT"
_Z12lower_kernelIfEviiiPKT_S2_PS0_:
.text._Z12lower_kernelIfEviiiPKT_S2_PS0_:
        /* <DEDUP_REMOVED lines=18> */
[----:B------:R-:W-:Y:S01]  /*0120*/  IABS R8, R0 ;  /* 0x0000000000087213 */ /* 0x000fe20000000000 */
        /* <DEDUP_REMOVED lines=10> */
[----:B------:R-:W-:-:S04]  /*01d0*/  IMAD R7, R7, R6, RZ ;  /* 0x0000000607077224 */ /* 0x000fc800078e02ff */
[----:B------:R-:W-:Y:S01]  /*01e0*/  IMAD.HI.U32 R5, R5, R7, R4 ;  /* 0x0000000705057227 */ /* 0x000fe200078e0004 */
[----:B------:R-:W-:-:S03]  /*01f0*/  MOV R7, R8 ;  /* 0x0000000800077202 */ /* 0x000fc60000000f00 */
        /* <DEDUP_REMOVED lines=9> */
[C---:B------:R-:W-:Y:S02]  /*0290*/  IADD3 R6, PT, PT, R10.reuse, 0x1, RZ ;  /* 0x000000010a067810 */ /* 0x040fe40007ffe0ff */
[----:B------:R-:W-:Y:S02]  /*02a0*/  @!P2 IADD3 R7, PT, PT, -R7, RZ, RZ ;  /* 0x000000ff0707a210 */ /* 0x000fe40007ffe1ff */
[----:B------:R-:W-:Y:S02]  /*02b0*/  ISETP.GE.U32.AND P2, PT, R10, 0xf, PT ;  /* 0x0000000f0a00780c */ /* 0x000fe40003f46070 */
[----:B------:R-:W-:Y:S02]  /*02c0*/  @!P0 LOP3.LUT R7, RZ, R3, RZ, 0x33, !PT ;  /* 0x00000003ff078212 */ /* 0x000fe400078e33ff */
[----:B------:R-:W-:-:S03]  /*02d0*/  LOP3.LUT R24, R6, 0xf, RZ, 0xc0, !PT ;  /* 0x0000000f06187812 */ /* 0x000fc600078ec0ff */
[----:B------:R-:W-:Y:S01]  /*02e0*/  IMAD R10, R7, UR6, R10 ;  /* 0x00000006070a7c24 */ /* 0x000fe2000f8e020a */
[----:B------:R-:W-:-:S05]  /*02f0*/  ISETP.NE.AND P1, PT, R24, RZ, PT ;  /* 0x000000ff1800720c */ /* 0x000fca0003f25270 */
[----:B0-----:R-:W-:Y:S08]  /*0300*/  @!P2 BRA `(.L_x_9) ;  /* 0x0000000000fca947 */ /* 0x001ff00003800000 */
[C---:B------:R-:W-:Y:S02]  /*0310*/  LOP3.LUT R12, R6.reuse, 0xfffffff0, RZ, 0xc0, !PT ;  /* 0xfffffff0060c7812 */ /* 0x040fe400078ec0ff */
[----:B------:R-:W-:Y:S02]  /*0320*/  LOP3.LUT R11, R6, 0x1ffffff0, RZ, 0xc0, !PT ;  /* 0x1ffffff0060b7812 */ /* 0x000fe400078ec0ff */
[----:B------:R-:W-:Y:S01]  /*0330*/  MOV R14, RZ ;  /* 0x000000ff000e7202 */ /* 0x000fe20000000f00 */
[----:B------:R-:W-:Y:S01]  /*0340*/  IMAD.MOV R12, RZ, RZ, -R12 ;  /* 0x000000ffff0c7224 */ /* 0x000fe200078e0a0c */
[----:B------:R-:W-:Y:S02]  /*0350*/  MOV R9, R8 ;  /* 0x0000000800097202 */ /* 0x000fe40000000f00 */
[----:B------:R-:W-:-:S07]  /*0360*/  MOV R13, R10 ;  /* 0x0000000a000d7202 */ /* 0x000fce0000000f00 */
.L_x_10:
        /* <DEDUP_REMOVED lines=20> */
[----:B------:R-:W2:Y:S04]  /*04b0*/  LDG.E R20, desc[UR4][R2.64+-0x18] ;  /* 0xffffe80402147981 */ /* 0x000ea8000c1e1900 */
[----:B------:R-:W3:Y:S01]  /*04c0*/  LDG.E R27, desc[UR4][R4.64+0x38] ;  /* 0x00003804041b7981 */ /* 0x000ee2000c1e1900 */
[----:B----4-:R-:W-:-:S03]  /*04d0*/  FFMA R25, R18, R19, R25 ;  /* 0x0000001312197223 */ /* 0x010fc60000000019 */
[----:B------:R-:W4:Y:S04]  /*04e0*/  LDG.E R18, desc[UR4][R2.64+-0x1c] ;  /* 0xffffe40402127981 */ /* 0x000f28000c1e1900 */
[----:B------:R-:W4:Y:S01]  /*04f0*/  LDG.E R19, desc[UR4][R4.64+0x1c] ;  /* 0x00001c0404137981 */ /* 0x000f22000c1e1900 */
[----:B-----5:R-:W-:-:S03]  /*0500*/  FFMA R14, R16, R17, R25 ;  /* 0x00000011100e7223 */ /* 0x020fc60000000019 */
[----:B------:R-:W5:Y:S04]  /*0510*/  LDG.E R16, desc[UR4][R2.64+-0x20] ;  /* 0xffffe00402107981 */ /* 0x000f68000c1e1900 */
[----:B------:R-:W5:Y:S01]  /*0520*/  LDG.E R17, desc[UR4][R4.64+0x20] ;  /* 0x0000200404117981 */ /* 0x000f62000c1e1900 */
[----:B------:R-:W-:-:S03]  /*0530*/  FFMA R25, R15, R26, R14 ;  /* 0x0000001a0f197223 */ /* 0x000fc6000000000e */
[----:B------:R-:W3:Y:S04]  /*0540*/  LDG.E R15, desc[UR4][R2.64+-0x24] ;  /* 0xffffdc04020f7981 */ /* 0x000ee8000c1e1900 */
[----:B------:R-:W3:Y:S01]  /*0550*/  LDG.E R14, desc[UR4][R4.64+0x24] ;  /* 0x00002404040e7981 */ /* 0x000ee2000c1e1900 */
[----:B------:R-:W-:-:S03]  /*0560*/  FFMA R25, R22, R23, R25 ;  /* 0x0000001716197223 */ /* 0x000fc60000000019 */
[----:B------:R-:W3:Y:S04]  /*0570*/  LDG.E R22, desc[UR4][R2.64+-0x28] ;  /* 0xffffd80402167981 */ /* 0x000ee8000c1e1900 */
[----:B------:R-:W3:Y:S04]  /*0580*/  LDG.E R23, desc[UR4][R4.64+0x28] ;  /* 0x0000280404177981 */ /* 0x000ee8000c1e1900 */
[----:B------:R-:W3:Y:S01]  /*0590*/  LDG.E R26, desc[UR4][R4.64+0x34] ;  /* 0x00003404041a7981 */ /* 0x000ee2000c1e1900 */
[----:B--2---:R-:W-:-:S03]  /*05a0*/  FFMA R25, R20, R21, R25 ;  /* 0x0000001514197223 */ /* 0x004fc60000000019 */
[----:B------:R-:W2:Y:S04]  /*05b0*/  LDG.E R20, desc[UR4][R2.64+-0x2c] ;  /* 0xffffd40402147981 */ /* 0x000ea8000c1e1900 */
[----:B------:R-:W2:Y:S01]  /*05c0*/  LDG.E R21, desc[UR4][R4.64+0x2c] ;  /* 0x00002c0404157981 */ /* 0x000ea2000c1e1900 */
[----:B----4-:R-:W-:-:S03]  /*05d0*/  FFMA R25, R18, R19, R25 ;  /* 0x0000001312197223 */ /* 0x010fc60000000019 */
[----:B------:R-:W4:Y:S04]  /*05e0*/  LDG.E R18, desc[UR4][R2.64+-0x30] ;  /* 0xffffd00402127981 */ /* 0x000f28000c1e1900 */
[----:B------:R-:W4:Y:S01]  /*05f0*/  LDG.E R19, desc[UR4][R4.64+0x30] ;  /* 0x0000300404137981 */ /* 0x000f22000c1e1900 */
[----:B-----5:R-:W-:-:S03]  /*0600*/  FFMA R29, R16, R17, R25 ;  /* 0x00000011101d7223 */ /* 0x020fc60000000019 */
[----:B------:R-:W5:Y:S04]  /*0610*/  LDG.E R17, desc[UR4][R2.64+-0x34] ;  /* 0xffffcc0402117981 */ /* 0x000f68000c1e1900 */
[----:B------:R-:W5:Y:S04]  /*0620*/  LDG.E R16, desc[UR4][R2.64+-0x38] ;  /* 0xffffc80402107981 */ /* 0x000f68000c1e1900 */
[----:B------:R-:W5:Y:S01]  /*0630*/  LDG.E R25, desc[UR4][R2.64+-0x3c] ;  /* 0xffffc40402197981 */ /* 0x000f62000c1e1900 */
[----:B---3--:R-:W-:Y:S01]  /*0640*/  FFMA R15, R15, R14, R29 ;  /* 0x0000000e0f0f7223 */ /* 0x008fe2000000001d */
[----:B------:R-:W-:-:S03]  /*0650*/  IADD3 R12, PT, PT, R12, 0x10, RZ ;  /* 0x000000100c0c7810 */ /* 0x000fc60007ffe0ff */
[----:B------:R-:W-:Y:S01]  /*0660*/  FFMA R15, R22, R23, R15 ;  /* 0x00000017160f7223 */ /* 0x000fe2000000000f */
[----:B------:R-:W-:Y:S02]  /*0670*/  ISETP.NE.AND P0, PT, R12, RZ, PT ;  /* 0x000000ff0c00720c */ /* 0x000fe40003f05270 */
[----:B------:R-:W-:Y:S02]  /*0680*/  IADD3 R13, PT, PT, R13, -0x10, RZ ;  /* 0xfffffff00d0d7810 */ /* 0x000fe40007ffe0ff */
[----:B------:R-:W-:Y:S01]  /*0690*/  IADD3 R9, PT, PT, R9, 0x10, RZ ;  /* 0x0000001009097810 */ /* 0x000fe20007ffe0ff */
[----:B--2---:R-:W-:-:S04]  /*06a0*/  FFMA R15, R20, R21, R15 ;  /* 0x00000015140f7223 */ /* 0x004fc8000000000f */
[----:B----4-:R-:W-:-:S04]  /*06b0*/  FFMA R18, R18, R19, R15 ;  /* 0x0000001312127223 */ /* 0x010fc8000000000f */
[----:B-----5:R-:W-:-:S04]  /*06c0*/  FFMA R17, R17, R26, R18 ;  /* 0x0000001a11117223 */ /* 0x020fc80000000012 */
[----:B------:R-:W-:-:S04]  /*06d0*/  FFMA R16, R16, R27, R17 ;  /* 0x0000001b10107223 */ /* 0x000fc80000000011 */
[----:B------:R-:W-:Y:S01]  /*06e0*/  FFMA R14, R25, R28, R16 ;  /* 0x0000001c190e7223 */ /* 0x000fe20000000010 */
[----:B------:R-:W-:Y:S06]  /*06f0*/  @P0 BRA `(.L_x_10) ;  /* 0xfffffffc001c0947 */ /* 0x000fec000383ffff */
.L_x_9:
[----:B------:R-:W-:Y:S05]  /*0700*/  BSYNC.RECONVERGENT B0 ;  /* 0x0000000000007941 */ /* 0x000fea0003800200 */
.L_x_8:
[----:B------:R-:W-:Y:S01]  /*0710*/  BSSY.RECONVERGENT B0, `(.L_x_11) ;  /* 0x0000052000007945 */ /* 0x000fe20003800200 */
[----:B------:R-:W-:-:S03]  /*0720*/  IADD3 R7, PT, PT, R0, -R7, RZ ;  /* 0x8000000700077210 */ /* 0x000fc60007ffe0ff */
[----:B------:R-:W-:Y:S05]  /*0730*/  @!P1 BRA `(.L_x_12) ;  /* 0x00000004003c9947 */ /* 0x000fea0003800000 */
[----:B------:R-:W-:Y:S01]  /*0740*/  ISETP.GE.U32.AND P0, PT, R24, 0x8, PT ;  /* 0x000000081800780c */ /* 0x000fe20003f06070 */
[----:B------:R-:W-:Y:S01]  /*0750*/  BSSY.RECONVERGENT B1, `(.L_x_13) ;  /* 0x0000023000017945 */ /* 0x000fe20003800200 */
[----:B------:R-:W-:-:S04]  /*0760*/  LOP3.LUT R22, R6, 0x7, RZ, 0xc0, !PT ;  /* 0x0000000706167812 */ /* 0x000fc800078ec0ff */
[----:B------:R-:W-:-:S07]  /*0770*/  ISETP.NE.AND P1, PT, R22, RZ, PT ;  /* 0x000000ff1600720c */ /* 0x000fce0003f25270 */
[----:B------:R-:W-:Y:S06]  /*0780*/  @!P0 BRA `(.L_x_14) ;  /* 0x00000000007c8947 */ /* 0x000fec0003800000 */
[----:B------:R-:W0:Y:S01]  /*0790*/  LDC.64 R4, c[0x0][0x390] ;  /* 0x0000e400ff047b82 */ /* 0x000e220000000a00 */
[-C--:B------:R-:W-:Y:S02]  /*07a0*/  IADD3 R9, PT, PT, R10, -R11.reuse, RZ ;  /* 0x8000000b0a097210 */ /* 0x080fe40007ffe0ff */
[----:B------:R-:W-:-:S05]  /*07b0*/  IADD3 R13, PT, PT, R8, R11, RZ ;  /* 0x0000000b080d7210 */ /* 0x000fca0007ffe0ff */
        /* <DEDUP_REMOVED lines=20> */
[----:B--2---:R-:W-:-:S04]  /*0900*/  FFMA R21, R21, R23, R14 ;  /* 0x0000001715157223 */ /* 0x004fc8000000000e */
[----:B---3--:R-:W-:-:S04]  /*0910*/  FFMA R21, R24, R25, R21 ;  /* 0x0000001918157223 */ /* 0x008fc80000000015 */
[----:B----4-:R-:W-:-:S04]  /*0920*/  FFMA R26, R26, R27, R21 ;  /* 0x0000001b1a1a7223 */ /* 0x010fc80000000015 */
[----:B-----5:R-:W-:-:S04]  /*0930*/  FFMA R18, R17, R18, R26 ;  /* 0x0000001211127223 */ /* 0x020fc8000000001a */
[----:B------:R-:W-:-:S04]  /*0940*/  FFMA R15, R15, R16, R18 ;  /* 0x000000100f0f7223 */ /* 0x000fc80000000012 */
[----:B------:R-:W-:-:S04]  /*0950*/  FFMA R13, R12, R13, R15 ;  /* 0x0000000d0c0d7223 */ /* 0x000fc8000000000f */
[----:B------:R-:W-:-:S04]  /*0960*/  FFMA R0, R0, R9, R13 ;  /* 0x0000000900007223 */ /* 0x000fc8000000000d */
[----:B------:R-:W-:-:S07]  /*0970*/  FFMA R14, R19, R20, R0 ;  /* 0x00000014130e7223 */ /* 0x000fce0000000000 */
.L_x_14:
[----:B------:R-:W-:Y:S05]  /*0980*/  BSYNC.RECONVERGENT B1 ;  /* 0x0000000000017941 */ /* 0x000fea0003800200 */
.L_x_13:
[----:B------:R-:W-:Y:S05]  /*0990*/  @!P1 BRA `(.L_x_12) ;  /* 0x0000000000a49947 */ /* 0x000fea0003800000 */
[----:B------:R-:W-:Y:S01]  /*09a0*/  ISETP.GE.U32.AND P0, PT, R22, 0x4, PT ;  /* 0x000000041600780c */ /* 0x000fe20003f06070 */
[----:B------:R-:W-:Y:S01]  /*09b0*/  BSSY.RECONVERGENT B1, `(.L_x_15) ;  /* 0x0000017000017945 */ /* 0x000fe20003800200 */
[----:B------:R-:W-:-:S04]  /*09c0*/  LOP3.LUT R6, R6, 0x3, RZ, 0xc0, !PT ;  /* 0x0000000306067812 */ /* 0x000fc800078ec0ff */
[----:B------:R-:W-:-:S07]  /*09d0*/  ISETP.NE.AND P1, PT, R6, RZ, PT ;  /* 0x000000ff0600720c */ /* 0x000fce0003f25270 */
[----:B------:R-:W-:Y:S06]  /*09e0*/  @!P0 BRA `(.L_x_16) ;  /* 0x00000000004c8947 */ /* 0x000fec0003800000 */
[----:B------:R-:W0:Y:S01]  /*09f0*/  LDC.64 R2, c[0x0][0x390] ;  /* 0x0000e400ff027b82 */ /* 0x000e220000000a00 */
[----:B------:R-:W-:Y:S01]  /*0a00*/  IADD3 R13, PT, PT, R8, R11, RZ ;  /* 0x0000000b080d7210 */ /* 0x000fe20007ffe0ff */
[----:B------:R-:W-:-:S06]  /*0a10*/  IMAD.IADD R9, R10, 0x1, -R11 ;  /* 0x000000010a097824 */ /* 0x000fcc00078e0a0b */
[----:B------:R-:W1:Y:S01]  /*0a20*/  LDC.64 R4, c[0x0][0x398] ;  /* 0x0000e600ff047b82 */ /* 0x000e620000000a00 */
[----:B0-----:R-:W-:-:S05]  /*0a30*/  IMAD.WIDE R2, R9, 0x4, R2 ;  /* 0x0000000409027825 */ /* 0x001fca00078e0202 */
[----:B------:R-:W2:Y:S01]  /*0a40*/  LDG.E R9, desc[UR4][R2.64] ;  /* 0x0000000402097981 */ /* 0x000ea2000c1e1900 */
[----:B-1----:R-:W-:-:S03]  /*0a50*/  IMAD.WIDE R4, R13, 0x4, R4 ;  /* 0x000000040d047825 */ /* 0x002fc600078e0204 */
[----:B------:R-:W3:Y:S04]  /*0a60*/  LDG.E R15, desc[UR4][R2.64+-0x8] ;  /* 0xfffff804020f7981 */ /* 0x000ee8000c1e1900 */
[----:B------:R-:W2:Y:S04]  /*0a70*/  LDG.E R0, desc[UR4][R4.64] ;  /* 0x0000000404007981 */ /* 0x000ea8000c1e1900 */
[----:B------:R-:W4:Y:S04]  /*0a80*/  LDG.E R13, desc[UR4][R2.64+-0x4] ;  /* 0xfffffc04020d7981 */ /* 0x000f28000c1e1900 */
[----:B------:R-:W4:Y:S04]  /*0a90*/  LDG.E R12, desc[UR4][R4.64+0x4] ;  /* 0x00000404040c7981 */ /* 0x000f28000c1e1900 */
[----:B------:R-:W3:Y:S04]  /*0aa0*/  LDG.E R16, desc[UR4][R4.64+0x8] ;  /* 0x0000080404107981 */ /* 0x000ee8000c1e1900 */
[----:B------:R-:W5:Y:S04]  /*0ab0*/  LDG.E R17, desc[UR4][R2.64+-0xc] ;  /* 0xfffff40402117981 */ /* 0x000f68000c1e1900 */
[----:B------:R-:W5:Y:S01]  /*0ac0*/  LDG.E R18, desc[UR4][R4.64+0xc] ;  /* 0x00000c0404127981 */ /* 0x000f62000c1e1900 */
[----:B------:R-:W-:Y:S01]  /*0ad0*/  IADD3 R11, PT, PT, R11, 0x4, RZ ;  /* 0x000000040b0b7810 */ /* 0x000fe20007ffe0ff */
[----:B--2---:R-:W-:-:S04]  /*0ae0*/  FFMA R0, R9, R0, R14 ;  /* 0x0000000009007223 */ /* 0x004fc8000000000e */
[----:B----4-:R-:W-:-:S04]  /*0af0*/  FFMA R0, R13, R12, R0 ;  /* 0x0000000c0d007223 */ /* 0x010fc80000000000 */
[----:B---3--:R-:W-:-:S04]  /*0b00*/  FFMA R0, R15, R16, R0 ;  /* 0x000000100f007223 */ /* 0x008fc80000000000 */
[----:B-----5:R-:W-:-:S07]  /*0b10*/  FFMA R14, R17, R18, R0 ;  /* 0x00000012110e7223 */ /* 0x020fce0000000000 */
.L_x_16:
[----:B------:R-:W-:Y:S05]  /*0b20*/  BSYNC.RECONVERGENT B1 ;  /* 0x0000000000017941 */ /* 0x000fea0003800200 */
.L_x_15:
[----:B------:R-:W-:Y:S05]  /*0b30*/  @!P1 BRA `(.L_x_12) ;  /* 0x00000000003c9947 */ /* 0x000fea0003800000 */
[----:B------:R-:W0:Y:S01]  /*0b40*/  LDC.64 R2, c[0x0][0x390] ;  /* 0x0000e400ff027b82 */ /* 0x000e220000000a00 */
[-C--:B------:R-:W-:Y:S02]  /*0b50*/  IADD3 R15, PT, PT, R8, R11.reuse, RZ ;  /* 0x0000000b080f7210 */ /* 0x080fe40007ffe0ff */
[----:B------:R-:W-:Y:S02]  /*0b60*/  IADD3 R11, PT, PT, R10, -R11, RZ ;  /* 0x8000000b0a0b7210 */ /* 0x000fe40007ffe0ff */
[----:B------:R-:W-:-:S03]  /*0b70*/  IADD3 R6, PT, PT, -R6, RZ, RZ ;  /* 0x000000ff06067210 */ /* 0x000fc60007ffe1ff */
[----:B------:R-:W1:Y:S04]  /*0b80*/  LDC.64 R4, c[0x0][0x398] ;  /* 0x0000e600ff047b82 */ /* 0x000e680000000a00 */
.L_x_17:
[----:B-1----:R-:W-:-:S04]  /*0b90*/  IMAD.WIDE R8, R15, 0x4, R4 ;  /* 0x000000040f087825 */ /* 0x002fc800078e0204 */
[----:B0-----:R-:W-:Y:S02]  /*0ba0*/  IMAD.WIDE R12, R11, 0x4, R2 ;  /* 0x000000040b0c7825 */ /* 0x001fe400078e0202 */
[----:B------:R-:W2:Y:S04]  /*0bb0*/  LDG.E R8, desc[UR4][R8.64] ;  /* 0x0000000408087981 */ /* 0x000ea8000c1e1900 */
[----:B------:R-:W2:Y:S01]  /*0bc0*/  LDG.E R13, desc[UR4][R12.64] ;  /* 0x000000040c0d7981 */ /* 0x000ea2000c1e1900 */
[----:B------:R-:W-:Y:S02]  /*0bd0*/  IADD3 R6, PT, PT, R6, 0x1, RZ ;  /* 0x0000000106067810 */ /* 0x000fe40007ffe0ff */
[----:B------:R-:W-:Y:S02]  /*0be0*/  IADD3 R15, PT, PT, R15, 0x1, RZ ;  /* 0x000000010f0f7810 */ /* 0x000fe40007ffe0ff */
[----:B------:R-:W-:-:S02]  /*0bf0*/  ISETP.NE.AND P0, PT, R6, RZ, PT ;  /* 0x000000ff0600720c */ /* 0x000fc40003f05270 */
[----:B------:R-:W-:Y:S01]  /*0c00*/  IADD3 R11, PT, PT, R11, -0x1, RZ ;  /* 0xffffffff0b0b7810 */ /* 0x000fe20007ffe0ff */
[----:B--2---:R-:W-:-:S10]  /*0c10*/  FFMA R14, R13, R8, R14 ;  /* 0x000000080d0e7223 */ /* 0x004fd4000000000e */
[----:B------:R-:W-:Y:S05]  /*0c20*/  @P0 BRA `(.L_x_17) ;  /* 0xfffffffc00d80947 */ /* 0x000fea000383ffff */
.L_x_12:
[----:B------:R-:W-:Y:S05]  /*0c30*/  BSYNC.RECONVERGENT B0 ;  /* 0x0000000000007941 */ /* 0x000fea0003800200 */
.L_x_11:
[----:B------:R-:W0:Y:S01]  /*0c40*/  LDC.64 R2, c[0x0][0x3a0] ;  /* 0x0000e800ff027b82 */ /* 0x000e220000000a00 */
[----:B------:R-:W-:-:S04]  /*0c50*/  IMAD R7, R7, UR6, R10 ;  /* 0x0000000607077c24 */ /* 0x000fc8000f8e020a */
[----:B0-----:R-:W-:-:S05]  /*0c60*/  IMAD.WIDE R2, R7, 0x4, R2 ;  /* 0x0000000407027825 */ /* 0x001fca00078e0202 */
[----:B------:R-:W-:Y:S01]  /*0c70*/  STG.E desc[UR4][R2.64], R14 ;  /* 0x0000000e02007986 */ /* 0x000fe2000c101904 */
[----:B------:R-:W-:Y:S05]  /*0c80*/  EXIT ;  /* 0x000000000000794d */ /* 0x000fea0003800000 */
.L_x_18:
        /* <DEDUP_REMOVED lines=15> */
.L_x_20:


//--------------------- .nv.shared.reserved.0     --------------------------
	.section	.nv.shared.reserved.0,"aw",@nobits
	.weak		__nv_reservedSMEM_offset_0_alias
	.size		__nv_reservedSMEM_offset_0_alias, 0, 64
	.other		__nv_reservedSMEM_offset_0_alias,@"STO_CUDA_RESERVED_SHARED STV_DEFAULT"
__nv_reservedSMEM_offset_0_alias:
	.zero		0
	.zero		64


//--------------------- .nv.constant0._Z15backward_kernelIfEviiiPKT_S2_S2_PS0_S3_ --------------------------
	.section	.nv.constant0._Z15backward_kernelIfEviiiPKT_S2_S2_PS0_S3_,"a",@progbits
	.sectionflags	@""
	.align	4
.nv.constant0._Z15backward_kernelIfEviiiPKT_S2_S2_PS0_S3_:
	.zero		952


//--------------------- .nv.constant0._Z12lower_kernelIfEviiiPKT_S2_PS0_ --------------------------
	.section	.nv.constant0._Z12lower_kernelIfEviiiPKT_S2_PS0_,"a",@progbits
	.sectionflags	@""
	.align	4
.nv.constant0._Z12lower_kernelIfEviiiPKT_S2_PS0_:
	.zero		936


//--------------------- SYMBOLS --------------------------

	.type		.nv.reservedSmem.offset0,@object
	.size		.nv.reservedSmem.offset0,0x4
